//
// Generated by NVIDIA NVVM Compiler
//
// Compiler Build ID: CL-36424714
// Cuda compilation tools, release 13.0, V13.0.88
// Based on NVVM 20.0.0
//

.version 9.0
.target sm_100
.address_size 64

	// .globl	_Z5sgemmILi128ELi8ELi128ELi8ELi8EEvPfS0_S0_iii
// _ZZ5sgemmILi128ELi8ELi128ELi8ELi8EEvPfS0_S0_iiiE3das has been demoted
// _ZZ5sgemmILi128ELi8ELi128ELi8ELi8EEvPfS0_S0_iiiE3dbs has been demoted

.visible .entry _Z5sgemmILi128ELi8ELi128ELi8ELi8EEvPfS0_S0_iii(
	.param .u64 .ptr .align 1 _Z5sgemmILi128ELi8ELi128ELi8ELi8EEvPfS0_S0_iii_param_0,
	.param .u64 .ptr .align 1 _Z5sgemmILi128ELi8ELi128ELi8ELi8EEvPfS0_S0_iii_param_1,
	.param .u64 .ptr .align 1 _Z5sgemmILi128ELi8ELi128ELi8ELi8EEvPfS0_S0_iii_param_2,
	.param .u32 _Z5sgemmILi128ELi8ELi128ELi8ELi8EEvPfS0_S0_iii_param_3,
	.param .u32 _Z5sgemmILi128ELi8ELi128ELi8ELi8EEvPfS0_S0_iii_param_4,
	.param .u32 _Z5sgemmILi128ELi8ELi128ELi8ELi8EEvPfS0_S0_iii_param_5
)
{
	.reg .pred 	%p<15>;
	.reg .b32 	%r<226>;
	.reg .b32 	%f<481>;
	.reg .b64 	%rd<78>;
	// demoted variable
	.shared .align 4 .b8 _ZZ5sgemmILi128ELi8ELi128ELi8ELi8EEvPfS0_S0_iiiE3das[4096];
	// demoted variable
	.shared .align 4 .b8 _ZZ5sgemmILi128ELi8ELi128ELi8ELi8EEvPfS0_S0_iiiE3dbs[4096];
	ld.param.u64 	%rd10, [_Z5sgemmILi128ELi8ELi128ELi8ELi8EEvPfS0_S0_iii_param_0];
	ld.param.u64 	%rd11, [_Z5sgemmILi128ELi8ELi128ELi8ELi8EEvPfS0_S0_iii_param_1];
	ld.param.u32 	%r27, [_Z5sgemmILi128ELi8ELi128ELi8ELi8EEvPfS0_S0_iii_param_4];
	cvta.to.global.u64 	%rd1, %rd10;
	cvta.to.global.u64 	%rd2, %rd11;
	mov.u32 	%r29, %ctaid.x;
	mov.u32 	%r30, %ctaid.y;
	mov.u32 	%r31, %tid.x;
	mov.u32 	%r1, %tid.y;
	mov.u32 	%r32, %ntid.y;
	mul.lo.s32 	%r2, %r31, %r32;
	mov.u32 	%r33, %ntid.x;
	mul.lo.s32 	%r3, %r33, %r32;
	shl.b32 	%r4, %r29, 7;
	shl.b32 	%r5, %r30, 7;
	setp.lt.s32 	%p1, %r27, 8;
	mov.f32 	%f417, 0f00000000;
	mov.f32 	%f418, %f417;
	mov.f32 	%f419, %f417;
	mov.f32 	%f420, %f417;
	mov.f32 	%f421, %f417;
	mov.f32 	%f422, %f417;
	mov.f32 	%f423, %f417;
	mov.f32 	%f424, %f417;
	mov.f32 	%f425, %f417;
	mov.f32 	%f426, %f417;
	mov.f32 	%f427, %f417;
	mov.f32 	%f428, %f417;
	mov.f32 	%f429, %f417;
	mov.f32 	%f430, %f417;
	mov.f32 	%f431, %f417;
	mov.f32 	%f432, %f417;
	mov.f32 	%f433, %f417;
	mov.f32 	%f434, %f417;
	mov.f32 	%f435, %f417;
	mov.f32 	%f436, %f417;
	mov.f32 	%f437, %f417;
	mov.f32 	%f438, %f417;
	mov.f32 	%f439, %f417;
	mov.f32 	%f440, %f417;
	mov.f32 	%f441, %f417;
	mov.f32 	%f442, %f417;
	mov.f32 	%f443, %f417;
	mov.f32 	%f444, %f417;
	mov.f32 	%f445, %f417;
	mov.f32 	%f446, %f417;
	mov.f32 	%f447, %f417;
	mov.f32 	%f448, %f417;
	mov.f32 	%f449, %f417;
	mov.f32 	%f450, %f417;
	mov.f32 	%f451, %f417;
	mov.f32 	%f452, %f417;
	mov.f32 	%f453, %f417;
	mov.f32 	%f454, %f417;
	mov.f32 	%f455, %f417;
	mov.f32 	%f456, %f417;
	mov.f32 	%f457, %f417;
	mov.f32 	%f458, %f417;
	mov.f32 	%f459, %f417;
	mov.f32 	%f460, %f417;
	mov.f32 	%f461, %f417;
	mov.f32 	%f462, %f417;
	mov.f32 	%f463, %f417;
	mov.f32 	%f464, %f417;
	mov.f32 	%f465, %f417;
	mov.f32 	%f466, %f417;
	mov.f32 	%f467, %f417;
	mov.f32 	%f468, %f417;
	mov.f32 	%f469, %f417;
	mov.f32 	%f470, %f417;
	mov.f32 	%f471, %f417;
	mov.f32 	%f472, %f417;
	mov.f32 	%f473, %f417;
	mov.f32 	%f474, %f417;
	mov.f32 	%f475, %f417;
	mov.f32 	%f476, %f417;
	mov.f32 	%f477, %f417;
	mov.f32 	%f478, %f417;
	mov.f32 	%f479, %f417;
	mov.f32 	%f480, %f417;
	@%p1 bra 	$L__BB0_21;
	ld.param.u32 	%r207, [_Z5sgemmILi128ELi8ELi128ELi8ELi8EEvPfS0_S0_iii_param_4];
	div.u32 	%r35, 1024, %r3;
	add.s32 	%r36, %r2, %r1;
	mul.lo.s32 	%r6, %r35, %r36;
	max.u32 	%r37, %r35, 1;
	and.b32  	%r7, %r37, 3;
	and.b32  	%r8, %r37, 2044;
	neg.s32 	%r9, %r8;
	shr.s32 	%r38, %r207, 31;
	shr.u32 	%r39, %r38, 29;
	add.s32 	%r40, %r207, %r39;
	shr.s32 	%r10, %r40, 3;
	mul.wide.u32 	%rd12, %r5, 4;
	add.s64 	%rd76, %rd2, %rd12;
	mul.lo.s32 	%r41, %r4, %r207;
	mul.wide.s32 	%rd13, %r41, 4;
	add.s64 	%rd77, %rd1, %rd13;
	mov.b32 	%r218, 0;
	mov.f32 	%f417, 0f00000000;
$L__BB0_2:
	mov.u32 	%r42, %ntid.x;
	mov.u32 	%r43, %ntid.y;
	mul.lo.s32 	%r44, %r42, %r43;
	setp.gt.u32 	%p2, %r44, 1024;
	@%p2 bra 	$L__BB0_18;
	setp.gt.u32 	%p3, %r44, 256;
	mov.u32 	%r219, %r6;
	@%p3 bra 	$L__BB0_7;
	add.s32 	%r221, %r6, 1;
	mov.u32 	%r220, %r9;
$L__BB0_5:
	ld.param.u32 	%r208, [_Z5sgemmILi128ELi8ELi128ELi8ELi8EEvPfS0_S0_iii_param_4];
	add.s32 	%r48, %r221, -1;
	shr.u32 	%r49, %r48, 3;
	and.b32  	%r50, %r48, 7;
	mad.lo.s32 	%r51, %r49, %r208, %r50;
	mul.wide.u32 	%rd14, %r51, 4;
	add.s64 	%rd15, %rd77, %rd14;
	ld.global.f32 	%f259, [%rd15];
	shl.b32 	%r52, %r49, 5;
	mov.u32 	%r53, _ZZ5sgemmILi128ELi8ELi128ELi8ELi8EEvPfS0_S0_iiiE3das;
	add.s32 	%r54, %r53, %r52;
	shl.b32 	%r55, %r48, 2;
	and.b32  	%r56, %r55, 28;
	add.s32 	%r57, %r54, %r56;
	st.shared.f32 	[%r57], %f259;
	add.s32 	%r58, %r221, 2;
	shr.u32 	%r59, %r221, 3;
	and.b32  	%r60, %r221, 7;
	mad.lo.s32 	%r61, %r59, %r208, %r60;
	mul.wide.u32 	%rd16, %r61, 4;
	add.s64 	%rd17, %rd77, %rd16;
	ld.global.f32 	%f260, [%rd17];
	shl.b32 	%r62, %r59, 5;
	add.s32 	%r63, %r53, %r62;
	shl.b32 	%r64, %r221, 2;
	and.b32  	%r65, %r64, 28;
	add.s32 	%r66, %r63, %r65;
	st.shared.f32 	[%r66], %f260;
	add.s32 	%r67, %r221, 1;
	shr.u32 	%r68, %r67, 3;
	and.b32  	%r69, %r67, 7;
	mad.lo.s32 	%r70, %r68, %r208, %r69;
	mul.wide.u32 	%rd18, %r70, 4;
	add.s64 	%rd19, %rd77, %rd18;
	ld.global.f32 	%f261, [%rd19];
	shl.b32 	%r71, %r68, 5;
	add.s32 	%r72, %r53, %r71;
	shl.b32 	%r73, %r67, 2;
	and.b32  	%r74, %r73, 28;
	add.s32 	%r75, %r72, %r74;
	st.shared.f32 	[%r75], %f261;
	shr.u32 	%r76, %r58, 3;
	and.b32  	%r77, %r58, 7;
	mad.lo.s32 	%r78, %r76, %r208, %r77;
	mul.wide.u32 	%rd20, %r78, 4;
	add.s64 	%rd21, %rd77, %rd20;
	ld.global.f32 	%f262, [%rd21];
	shl.b32 	%r79, %r76, 5;
	add.s32 	%r80, %r53, %r79;
	shl.b32 	%r81, %r58, 2;
	and.b32  	%r82, %r81, 28;
	add.s32 	%r83, %r80, %r82;
	st.shared.f32 	[%r83], %f262;
	add.s32 	%r221, %r221, 4;
	add.s32 	%r220, %r220, 4;
	setp.eq.s32 	%p4, %r220, 0;
	@%p4 bra 	$L__BB0_6;
	bra.uni 	$L__BB0_5;
$L__BB0_6:
	add.s32 	%r219, %r221, -1;
$L__BB0_7:
	setp.eq.s32 	%p5, %r7, 0;
	@%p5 bra 	$L__BB0_11;
	ld.param.u32 	%r209, [_Z5sgemmILi128ELi8ELi128ELi8ELi8EEvPfS0_S0_iii_param_4];
	setp.eq.s32 	%p6, %r7, 1;
	shr.u32 	%r84, %r219, 3;
	and.b32  	%r85, %r219, 7;
	mad.lo.s32 	%r86, %r84, %r209, %r85;
	mul.wide.u32 	%rd22, %r86, 4;
	add.s64 	%rd23, %rd77, %rd22;
	ld.global.f32 	%f263, [%rd23];
	shl.b32 	%r87, %r84, 5;
	mov.u32 	%r88, _ZZ5sgemmILi128ELi8ELi128ELi8ELi8EEvPfS0_S0_iiiE3das;
	add.s32 	%r89, %r88, %r87;
	shl.b32 	%r90, %r219, 2;
	and.b32  	%r91, %r90, 28;
	add.s32 	%r92, %r89, %r91;
	st.shared.f32 	[%r92], %f263;
	@%p6 bra 	$L__BB0_11;
	ld.param.u32 	%r210, [_Z5sgemmILi128ELi8ELi128ELi8ELi8EEvPfS0_S0_iii_param_4];
	setp.eq.s32 	%p7, %r7, 2;
	add.s32 	%r93, %r219, 1;
	shr.u32 	%r94, %r93, 3;
	and.b32  	%r95, %r93, 7;
	mad.lo.s32 	%r96, %r94, %r210, %r95;
	mul.wide.u32 	%rd24, %r96, 4;
	add.s64 	%rd25, %rd77, %rd24;
	ld.global.f32 	%f264, [%rd25];
	shl.b32 	%r97, %r94, 5;
	mov.u32 	%r98, _ZZ5sgemmILi128ELi8ELi128ELi8ELi8EEvPfS0_S0_iiiE3das;
	add.s32 	%r99, %r98, %r97;
	shl.b32 	%r100, %r93, 2;
	and.b32  	%r101, %r100, 28;
	add.s32 	%r102, %r99, %r101;
	st.shared.f32 	[%r102], %f264;
	@%p7 bra 	$L__BB0_11;
	ld.param.u32 	%r211, [_Z5sgemmILi128ELi8ELi128ELi8ELi8EEvPfS0_S0_iii_param_4];
	add.s32 	%r103, %r219, 2;
	shr.u32 	%r104, %r103, 3;
	and.b32  	%r105, %r103, 7;
	mad.lo.s32 	%r106, %r104, %r211, %r105;
	mul.wide.u32 	%rd26, %r106, 4;
	add.s64 	%rd27, %rd77, %rd26;
	ld.global.f32 	%f265, [%rd27];
	shl.b32 	%r107, %r104, 5;
	mov.u32 	%r108, _ZZ5sgemmILi128ELi8ELi128ELi8ELi8EEvPfS0_S0_iiiE3das;
	add.s32 	%r109, %r108, %r107;
	shl.b32 	%r110, %r103, 2;
	and.b32  	%r111, %r110, 28;
	add.s32 	%r112, %r109, %r111;
	st.shared.f32 	[%r112], %f265;
$L__BB0_11:
	mov.u32 	%r113, %ntid.x;
	mov.u32 	%r114, %ntid.y;
	mul.lo.s32 	%r115, %r113, %r114;
	setp.gt.u32 	%p8, %r115, 256;
	mov.u32 	%r224, %r6;
	@%p8 bra 	$L__BB0_14;
	mov.b32 	%r223, 0;
	mov.u32 	%r224, %r6;
$L__BB0_13:
	ld.param.u32 	%r212, [_Z5sgemmILi128ELi8ELi128ELi8ELi8EEvPfS0_S0_iii_param_5];
	shr.u32 	%r117, %r224, 7;
	mul.lo.s32 	%r118, %r117, %r212;
	cvt.s64.s32 	%rd28, %r118;
	and.b32  	%r119, %r224, 127;
	cvt.u64.u32 	%rd29, %r119;
	add.s64 	%rd30, %rd28, %rd29;
	shl.b64 	%rd31, %rd30, 2;
	add.s64 	%rd32, %rd76, %rd31;
	ld.global.f32 	%f266, [%rd32];
	shl.b32 	%r120, %r117, 9;
	mov.u32 	%r121, _ZZ5sgemmILi128ELi8ELi128ELi8ELi8EEvPfS0_S0_iiiE3dbs;
	add.s32 	%r122, %r121, %r120;
	shl.b32 	%r123, %r224, 2;
	and.b32  	%r124, %r123, 508;
	add.s32 	%r125, %r122, %r124;
	st.shared.f32 	[%r125], %f266;
	add.s32 	%r126, %r224, 1;
	shr.u32 	%r127, %r126, 7;
	mul.lo.s32 	%r128, %r127, %r212;
	cvt.s64.s32 	%rd33, %r128;
	and.b32  	%r129, %r126, 127;
	cvt.u64.u32 	%rd34, %r129;
	add.s64 	%rd35, %rd33, %rd34;
	shl.b64 	%rd36, %rd35, 2;
	add.s64 	%rd37, %rd76, %rd36;
	ld.global.f32 	%f267, [%rd37];
	shl.b32 	%r130, %r127, 9;
	add.s32 	%r131, %r121, %r130;
	shl.b32 	%r132, %r126, 2;
	and.b32  	%r133, %r132, 508;
	add.s32 	%r134, %r131, %r133;
	st.shared.f32 	[%r134], %f267;
	add.s32 	%r135, %r224, 2;
	shr.u32 	%r136, %r135, 7;
	mul.lo.s32 	%r137, %r136, %r212;
	cvt.s64.s32 	%rd38, %r137;
	and.b32  	%r138, %r135, 127;
	cvt.u64.u32 	%rd39, %r138;
	add.s64 	%rd40, %rd38, %rd39;
	shl.b64 	%rd41, %rd40, 2;
	add.s64 	%rd42, %rd76, %rd41;
	ld.global.f32 	%f268, [%rd42];
	shl.b32 	%r139, %r136, 9;
	add.s32 	%r140, %r121, %r139;
	shl.b32 	%r141, %r135, 2;
	and.b32  	%r142, %r141, 508;
	add.s32 	%r143, %r140, %r142;
	st.shared.f32 	[%r143], %f268;
	add.s32 	%r144, %r224, 3;
	shr.u32 	%r145, %r144, 7;
	mul.lo.s32 	%r146, %r145, %r212;
	cvt.s64.s32 	%rd43, %r146;
	and.b32  	%r147, %r144, 127;
	cvt.u64.u32 	%rd44, %r147;
	add.s64 	%rd45, %rd43, %rd44;
	shl.b64 	%rd46, %rd45, 2;
	add.s64 	%rd47, %rd76, %rd46;
	ld.global.f32 	%f269, [%rd47];
	shl.b32 	%r148, %r145, 9;
	add.s32 	%r149, %r121, %r148;
	shl.b32 	%r150, %r144, 2;
	and.b32  	%r151, %r150, 508;
	add.s32 	%r152, %r149, %r151;
	st.shared.f32 	[%r152], %f269;
	add.s32 	%r224, %r224, 4;
	add.s32 	%r223, %r223, 4;
	setp.ne.s32 	%p9, %r223, %r8;
	@%p9 bra 	$L__BB0_13;
$L__BB0_14:
	@%p5 bra 	$L__BB0_18;
	ld.param.u32 	%r213, [_Z5sgemmILi128ELi8ELi128ELi8ELi8EEvPfS0_S0_iii_param_5];
	setp.eq.s32 	%p11, %r7, 1;
	shr.u32 	%r153, %r224, 7;
	mul.lo.s32 	%r154, %r153, %r213;
	cvt.s64.s32 	%rd48, %r154;
	and.b32  	%r155, %r224, 127;
	cvt.u64.u32 	%rd49, %r155;
	add.s64 	%rd50, %rd48, %rd49;
	shl.b64 	%rd51, %rd50, 2;
	add.s64 	%rd52, %rd76, %rd51;
	ld.global.f32 	%f270, [%rd52];
	shl.b32 	%r156, %r153, 9;
	mov.u32 	%r157, _ZZ5sgemmILi128ELi8ELi128ELi8ELi8EEvPfS0_S0_iiiE3dbs;
	add.s32 	%r158, %r157, %r156;
	shl.b32 	%r159, %r224, 2;
	and.b32  	%r160, %r159, 508;
	add.s32 	%r161, %r158, %r160;
	st.shared.f32 	[%r161], %f270;
	@%p11 bra 	$L__BB0_18;
	ld.param.u32 	%r214, [_Z5sgemmILi128ELi8ELi128ELi8ELi8EEvPfS0_S0_iii_param_5];
	setp.eq.s32 	%p12, %r7, 2;
	add.s32 	%r162, %r224, 1;
	shr.u32 	%r163, %r162, 7;
	mul.lo.s32 	%r164, %r163, %r214;
	cvt.s64.s32 	%rd53, %r164;
	and.b32  	%r165, %r162, 127;
	cvt.u64.u32 	%rd54, %r165;
	add.s64 	%rd55, %rd53, %rd54;
	shl.b64 	%rd56, %rd55, 2;
	add.s64 	%rd57, %rd76, %rd56;
	ld.global.f32 	%f271, [%rd57];
	shl.b32 	%r166, %r163, 9;
	mov.u32 	%r167, _ZZ5sgemmILi128ELi8ELi128ELi8ELi8EEvPfS0_S0_iiiE3dbs;
	add.s32 	%r168, %r167, %r166;
	shl.b32 	%r169, %r162, 2;
	and.b32  	%r170, %r169, 508;
	add.s32 	%r171, %r168, %r170;
	st.shared.f32 	[%r171], %f271;
	@%p12 bra 	$L__BB0_18;
	ld.param.u32 	%r215, [_Z5sgemmILi128ELi8ELi128ELi8ELi8EEvPfS0_S0_iii_param_5];
	add.s32 	%r172, %r224, 2;
	shr.u32 	%r173, %r172, 7;
	mul.lo.s32 	%r174, %r173, %r215;
	cvt.s64.s32 	%rd58, %r174;
	and.b32  	%r175, %r172, 127;
	cvt.u64.u32 	%rd59, %r175;
	add.s64 	%rd60, %rd58, %rd59;
	shl.b64 	%rd61, %rd60, 2;
	add.s64 	%rd62, %rd76, %rd61;
	ld.global.f32 	%f272, [%rd62];
	shl.b32 	%r176, %r173, 9;
	mov.u32 	%r177, _ZZ5sgemmILi128ELi8ELi128ELi8ELi8EEvPfS0_S0_iiiE3dbs;
	add.s32 	%r178, %r177, %r176;
	shl.b32 	%r179, %r172, 2;
	and.b32  	%r180, %r179, 508;
	add.s32 	%r181, %r178, %r180;
	st.shared.f32 	[%r181], %f272;
$L__BB0_18:
	bar.sync 	0;
	mov.b32 	%r225, 0;
$L__BB0_19:
	shl.b32 	%r183, %r225, 2;
	mov.u32 	%r184, _ZZ5sgemmILi128ELi8ELi128ELi8ELi8EEvPfS0_S0_iiiE3das;
	add.s32 	%r185, %r184, %r183;
	mov.u32 	%r186, %tid.x;
	shl.b32 	%r187, %r186, 8;
	add.s32 	%r188, %r185, %r187;
	ld.shared.f32 	%f273, [%r188];
	ld.shared.f32 	%f274, [%r188+32];
	ld.shared.f32 	%f275, [%r188+64];
	ld.shared.f32 	%f276, [%r188+96];
	ld.shared.f32 	%f277, [%r188+128];
	ld.shared.f32 	%f278, [%r188+160];
	ld.shared.f32 	%f279, [%r188+192];
	ld.shared.f32 	%f280, [%r188+224];
	shl.b32 	%r189, %r225, 9;
	mov.u32 	%r190, _ZZ5sgemmILi128ELi8ELi128ELi8ELi8EEvPfS0_S0_iiiE3dbs;
	add.s32 	%r191, %r190, %r189;
	mov.u32 	%r192, %tid.y;
	shl.b32 	%r193, %r192, 5;
	add.s32 	%r194, %r191, %r193;
	ld.shared.f32 	%f281, [%r194];
	ld.shared.f32 	%f282, [%r194+4];
	ld.shared.f32 	%f283, [%r194+8];
	ld.shared.f32 	%f284, [%r194+12];
	ld.shared.f32 	%f285, [%r194+16];
	ld.shared.f32 	%f286, [%r194+20];
	ld.shared.f32 	%f287, [%r194+24];
	ld.shared.f32 	%f288, [%r194+28];
	fma.rn.f32 	%f464, %f273, %f281, %f464;
	fma.rn.f32 	%f463, %f273, %f282, %f463;
	fma.rn.f32 	%f462, %f273, %f283, %f462;
	fma.rn.f32 	%f461, %f273, %f284, %f461;
	fma.rn.f32 	%f460, %f273, %f285, %f460;
	fma.rn.f32 	%f459, %f273, %f286, %f459;
	fma.rn.f32 	%f458, %f273, %f287, %f458;
	fma.rn.f32 	%f457, %f273, %f288, %f457;
	fma.rn.f32 	%f456, %f274, %f281, %f456;
	fma.rn.f32 	%f455, %f274, %f282, %f455;
	fma.rn.f32 	%f454, %f274, %f283, %f454;
	fma.rn.f32 	%f453, %f274, %f284, %f453;
	fma.rn.f32 	%f452, %f274, %f285, %f452;
	fma.rn.f32 	%f451, %f274, %f286, %f451;
	fma.rn.f32 	%f450, %f274, %f287, %f450;
	fma.rn.f32 	%f449, %f274, %f288, %f449;
	fma.rn.f32 	%f448, %f275, %f281, %f448;
	fma.rn.f32 	%f447, %f275, %f282, %f447;
	fma.rn.f32 	%f446, %f275, %f283, %f446;
	fma.rn.f32 	%f445, %f275, %f284, %f445;
	fma.rn.f32 	%f444, %f275, %f285, %f444;
	fma.rn.f32 	%f443, %f275, %f286, %f443;
	fma.rn.f32 	%f442, %f275, %f287, %f442;
	fma.rn.f32 	%f441, %f275, %f288, %f441;
	fma.rn.f32 	%f440, %f276, %f281, %f440;
	fma.rn.f32 	%f439, %f276, %f282, %f439;
	fma.rn.f32 	%f438, %f276, %f283, %f438;
	fma.rn.f32 	%f437, %f276, %f284, %f437;
	fma.rn.f32 	%f436, %f276, %f285, %f436;
	fma.rn.f32 	%f435, %f276, %f286, %f435;
	fma.rn.f32 	%f434, %f276, %f287, %f434;
	fma.rn.f32 	%f433, %f276, %f288, %f433;
	fma.rn.f32 	%f432, %f277, %f281, %f432;
	fma.rn.f32 	%f431, %f277, %f282, %f431;
	fma.rn.f32 	%f430, %f277, %f283, %f430;
	fma.rn.f32 	%f429, %f277, %f284, %f429;
	fma.rn.f32 	%f428, %f277, %f285, %f428;
	fma.rn.f32 	%f427, %f277, %f286, %f427;
	fma.rn.f32 	%f426, %f277, %f287, %f426;
	fma.rn.f32 	%f425, %f277, %f288, %f425;
	fma.rn.f32 	%f424, %f278, %f281, %f424;
	fma.rn.f32 	%f423, %f278, %f282, %f423;
	fma.rn.f32 	%f422, %f278, %f283, %f422;
	fma.rn.f32 	%f421, %f278, %f284, %f421;
	fma.rn.f32 	%f420, %f278, %f285, %f420;
	fma.rn.f32 	%f419, %f278, %f286, %f419;
	fma.rn.f32 	%f418, %f278, %f287, %f418;
	fma.rn.f32 	%f417, %f278, %f288, %f417;
	fma.rn.f32 	%f465, %f279, %f281, %f465;
	fma.rn.f32 	%f466, %f279, %f282, %f466;
	fma.rn.f32 	%f467, %f279, %f283, %f467;
	fma.rn.f32 	%f468, %f279, %f284, %f468;
	fma.rn.f32 	%f469, %f279, %f285, %f469;
	fma.rn.f32 	%f470, %f279, %f286, %f470;
	fma.rn.f32 	%f471, %f279, %f287, %f471;
	fma.rn.f32 	%f472, %f279, %f288, %f472;
	fma.rn.f32 	%f473, %f280, %f281, %f473;
	fma.rn.f32 	%f474, %f280, %f282, %f474;
	fma.rn.f32 	%f475, %f280, %f283, %f475;
	fma.rn.f32 	%f476, %f280, %f284, %f476;
	fma.rn.f32 	%f477, %f280, %f285, %f477;
	fma.rn.f32 	%f478, %f280, %f286, %f478;
	fma.rn.f32 	%f479, %f280, %f287, %f479;
	fma.rn.f32 	%f480, %f280, %f288, %f480;
	add.s32 	%r225, %r225, 1;
	setp.ne.s32 	%p13, %r225, 8;
	@%p13 bra 	$L__BB0_19;
	ld.param.u32 	%r216, [_Z5sgemmILi128ELi8ELi128ELi8ELi8EEvPfS0_S0_iii_param_5];
	bar.sync 	0;
	add.s32 	%r218, %r218, 1;
	setp.eq.s32 	%p14, %r218, %r10;
	shl.b32 	%r195, %r216, 3;
	mul.wide.s32 	%rd63, %r195, 4;
	add.s64 	%rd76, %rd76, %rd63;
	add.s64 	%rd77, %rd77, 32;
	@%p14 bra 	$L__BB0_21;
	bra.uni 	$L__BB0_2;
$L__BB0_21:
	ld.param.u32 	%r217, [_Z5sgemmILi128ELi8ELi128ELi8ELi8EEvPfS0_S0_iii_param_5];
	ld.param.u64 	%rd75, [_Z5sgemmILi128ELi8ELi128ELi8ELi8EEvPfS0_S0_iii_param_2];
	cvta.to.global.u64 	%rd64, %rd75;
	mov.u32 	%r196, %tid.x;
	shl.b32 	%r197, %r196, 3;
	mov.u32 	%r198, %ctaid.x;
	shl.b32 	%r199, %r198, 7;
	add.s32 	%r200, %r199, %r197;
	mov.u32 	%r201, %tid.y;
	shl.b32 	%r202, %r201, 3;
	mov.u32 	%r203, %ctaid.y;
	shl.b32 	%r204, %r203, 7;
	add.s32 	%r205, %r202, %r204;
	mad.lo.s32 	%r206, %r200, %r217, %r205;
	mul.wide.s32 	%rd65, %r206, 4;
	add.s64 	%rd66, %rd64, %rd65;
	st.global.f32 	[%rd66], %f464;
	st.global.f32 	[%rd66+4], %f463;
	st.global.f32 	[%rd66+8], %f462;
	st.global.f32 	[%rd66+12], %f461;
	st.global.f32 	[%rd66+16], %f460;
	st.global.f32 	[%rd66+20], %f459;
	st.global.f32 	[%rd66+24], %f458;
	st.global.f32 	[%rd66+28], %f457;
	mul.wide.s32 	%rd67, %r217, 4;
	add.s64 	%rd68, %rd66, %rd67;
	st.global.f32 	[%rd68], %f456;
	st.global.f32 	[%rd68+4], %f455;
	st.global.f32 	[%rd68+8], %f454;
	st.global.f32 	[%rd68+12], %f453;
	st.global.f32 	[%rd68+16], %f452;
	st.global.f32 	[%rd68+20], %f451;
	st.global.f32 	[%rd68+24], %f450;
	st.global.f32 	[%rd68+28], %f449;
	add.s64 	%rd69, %rd68, %rd67;
	st.global.f32 	[%rd69], %f448;
	st.global.f32 	[%rd69+4], %f447;
	st.global.f32 	[%rd69+8], %f446;
	st.global.f32 	[%rd69+12], %f445;
	st.global.f32 	[%rd69+16], %f444;
	st.global.f32 	[%rd69+20], %f443;
	st.global.f32 	[%rd69+24], %f442;
	st.global.f32 	[%rd69+28], %f441;
	add.s64 	%rd70, %rd69, %rd67;
	st.global.f32 	[%rd70], %f440;
	st.global.f32 	[%rd70+4], %f439;
	st.global.f32 	[%rd70+8], %f438;
	st.global.f32 	[%rd70+12], %f437;
	st.global.f32 	[%rd70+16], %f436;
	st.global.f32 	[%rd70+20], %f435;
	st.global.f32 	[%rd70+24], %f434;
	st.global.f32 	[%rd70+28], %f433;
	add.s64 	%rd71, %rd70, %rd67;
	st.global.f32 	[%rd71], %f432;
	st.global.f32 	[%rd71+4], %f431;
	st.global.f32 	[%rd71+8], %f430;
	st.global.f32 	[%rd71+12], %f429;
	st.global.f32 	[%rd71+16], %f428;
	st.global.f32 	[%rd71+20], %f427;
	st.global.f32 	[%rd71+24], %f426;
	st.global.f32 	[%rd71+28], %f425;
	add.s64 	%rd72, %rd71, %rd67;
	st.global.f32 	[%rd72], %f424;
	st.global.f32 	[%rd72+4], %f423;
	st.global.f32 	[%rd72+8], %f422;
	st.global.f32 	[%rd72+12], %f421;
	st.global.f32 	[%rd72+16], %f420;
	st.global.f32 	[%rd72+20], %f419;
	st.global.f32 	[%rd72+24], %f418;
	st.global.f32 	[%rd72+28], %f417;
	add.s64 	%rd73, %rd72, %rd67;
	st.global.f32 	[%rd73], %f465;
	st.global.f32 	[%rd73+4], %f466;
	st.global.f32 	[%rd73+8], %f467;
	st.global.f32 	[%rd73+12], %f468;
	st.global.f32 	[%rd73+16], %f469;
	st.global.f32 	[%rd73+20], %f470;
	st.global.f32 	[%rd73+24], %f471;
	st.global.f32 	[%rd73+28], %f472;
	add.s64 	%rd74, %rd73, %rd67;
	st.global.f32 	[%rd74], %f473;
	st.global.f32 	[%rd74+4], %f474;
	st.global.f32 	[%rd74+8], %f475;
	st.global.f32 	[%rd74+12], %f476;
	st.global.f32 	[%rd74+16], %f477;
	st.global.f32 	[%rd74+20], %f478;
	st.global.f32 	[%rd74+24], %f479;
	st.global.f32 	[%rd74+28], %f480;
	ret;

}


// ===== COMPILED SASS (sm_100) =====

	.target	sm_100

	.elftype	@"ET_EXEC"


//--------------------- .note.nv.tkinfo           --------------------------
	.section	.note.nv.tkinfo,"",@"SHT_NOTE"
	.sectionflags	@"SHF_NOTE_NV_TKINFO"
	.tkinfo
        /*0018*/ 	.word	0x00000002
        /*0030*/ 	.string	""
        /*0030*/ 	.string	"ptxas"
        /*0030*/ 	.string	"Cuda compilation tools, release 13.0, V13.0.88"
        /*0030*/ 	.string	"Build cuda_13.0.r13.0/compiler.36424714_0"
        /*0030*/ 	.string	"-arch sm_100 -m 64 "



//--------------------- .note.nv.cuinfo           --------------------------
	.section	.note.nv.cuinfo,"",@"SHT_NOTE"
	.sectionflags	@"SHF_NOTE_NV_CUINFO"
        /*0018*/ 	.short	0x0002
        /*001a*/ 	.short	0x0064
        /*001c*/ 	.short	0x0082
	.zero		2


//--------------------- .nv.info                  --------------------------
	.section	.nv.info,"",@"SHT_CUDA_INFO"
	.align	4


	//----- nvinfo : EIATTR_REGCOUNT
	.align		4
        /*0000*/ 	.byte	0x04, 0x2f
        /*0002*/ 	.short	(.L_1 - .L_0)
	.align		4
.L_0:
        /*0004*/ 	.word	index@(_Z5sgemmILi128ELi8ELi128ELi8ELi8EEvPfS0_S0_iii)
        /*0008*/ 	.word	0x0000005f


	//----- nvinfo : EIATTR_FRAME_SIZE
	.align		4
.L_1:
        /*000c*/ 	.byte	0x04, 0x11
        /*000e*/ 	.short	(.L_3 - .L_2)
	.align		4
.L_2:
        /*0010*/ 	.word	index@(_Z5sgemmILi128ELi8ELi128ELi8ELi8EEvPfS0_S0_iii)
        /*0014*/ 	.word	0x00000000


	//----- nvinfo : EIATTR_MIN_STACK_SIZE
	.align		4
.L_3:
        /*0018*/ 	.byte	0x04, 0x12
        /*001a*/ 	.short	(.L_5 - .L_4)
	.align		4
.L_4:
        /*001c*/ 	.word	index@(_Z5sgemmILi128ELi8ELi128ELi8ELi8EEvPfS0_S0_iii)
        /*0020*/ 	.word	0x00000000
.L_5:


//--------------------- .nv.compat                --------------------------
	.section	.nv.compat,"",@"SHT_CUDA_COMPAT_INFO"
	.align	4
        /*0000*/ 	.byte	0x02, 0x09, 0x00, 0x00, 0x02, 0x02, 0x01, 0x00, 0x02, 0x05, 0x05, 0x00, 0x03, 0x07, 0x01, 0x01
        /*0010*/ 	.byte	0x02, 0x03, 0x00, 0x00, 0x02, 0x06, 0x01, 0x00, 0x04, 0x0b, 0x08, 0x00, 0x09, 0x00, 0x00, 0x00
        /*0020*/ 	.byte	0x00, 0x00, 0x00, 0x00


//--------------------- .nv.info._Z5sgemmILi128ELi8ELi128ELi8ELi8EEvPfS0_S0_iii --------------------------
	.section	.nv.info._Z5sgemmILi128ELi8ELi128ELi8ELi8EEvPfS0_S0_iii,"",@"SHT_CUDA_INFO"
	.sectionflags	@""
	.align	4


	//----- nvinfo : EIATTR_CUDA_API_VERSION
	.align		4
        /*0000*/ 	.byte	0x04, 0x37
        /*0002*/ 	.short	(.L_7 - .L_6)
.L_6:
        /*0004*/ 	.word	0x00000082


	//----- nvinfo : EIATTR_KPARAM_INFO
	.align		4
.L_7:
        /*0008*/ 	.byte	0x04, 0x17
        /*000a*/ 	.short	(.L_9 - .L_8)
.L_8:
        /*000c*/ 	.word	0x00000000
        /*0010*/ 	.short	0x0005
        /*0012*/ 	.short	0x0020
        /*0014*/ 	.byte	0x00, 0xf0, 0x11, 0x00


	//----- nvinfo : EIATTR_KPARAM_INFO
	.align		4
.L_9:
        /*0018*/ 	.byte	0x04, 0x17
        /*001a*/ 	.short	(.L_11 - .L_10)
.L_10:
        /*001c*/ 	.word	0x00000000
        /*0020*/ 	.short	0x0004
        /*0022*/ 	.short	0x001c
        /*0024*/ 	.byte	0x00, 0xf0, 0x11, 0x00


	//----- nvinfo : EIATTR_KPARAM_INFO
	.align		4
.L_11:
        /*0028*/ 	.byte	0x04, 0x17
        /*002a*/ 	.short	(.L_13 - .L_12)
.L_12:
        /*002c*/ 	.word	0x00000000
        /*0030*/ 	.short	0x0003
        /*0032*/ 	.short	0x0018
        /*0034*/ 	.byte	0x00, 0xf0, 0x11, 0x00


	//----- nvinfo : EIATTR_KPARAM_INFO
	.align		4
.L_13:
        /*0038*/ 	.byte	0x04, 0x17
        /*003a*/ 	.short	(.L_15 - .L_14)
.L_14:
        /*003c*/ 	.word	0x00000000
        /*0040*/ 	.short	0x0002
        /*0042*/ 	.short	0x0010
        /*0044*/ 	.byte	0x00, 0xf5, 0x21, 0x00


	//----- nvinfo : EIATTR_KPARAM_INFO
	.align		4
.L_15:
        /*0048*/ 	.byte	0x04, 0x17
        /*004a*/ 	.short	(.L_17 - .L_16)
.L_16:
        /*004c*/ 	.word	0x00000000
        /*0050*/ 	.short	0x0001
        /*0052*/ 	.short	0x0008
        /*0054*/ 	.byte	0x00, 0xf5, 0x21, 0x00


	//----- nvinfo : EIATTR_KPARAM_INFO
	.align		4
.L_17:
        /*0058*/ 	.byte	0x04, 0x17
        /*005a*/ 	.short	(.L_19 - .L_18)
.L_18:
        /*005c*/ 	.word	0x00000000
        /*0060*/ 	.short	0x0000
        /*0062*/ 	.short	0x0000
        /*0064*/ 	.byte	0x00, 0xf5, 0x21, 0x00


	//----- nvinfo : EIATTR_SPARSE_MMA_MASK
	.align		4
.L_19:
        /*0068*/ 	.byte	0x03, 0x50
        /*006a*/ 	.short	0x0000


	//----- nvinfo : EIATTR_MAXREG_COUNT
	.align		4
        /*006c*/ 	.byte	0x03, 0x1b
        /*006e*/ 	.short	0x00ff


	//----- nvinfo : EIATTR_NUM_BARRIERS
	.align		4
        /*0070*/ 	.byte	0x02, 0x4c
        /*0072*/ 	.byte	0x01
	.zero		1


	//----- nvinfo : EIATTR_MERCURY_ISA_VERSION
	.align		4
        /*0074*/ 	.byte	0x03, 0x5f
        /*0076*/ 	.short	0x0101


	//----- nvinfo : EIATTR_VRC_CTA_INIT_COUNT
	.align		4
        /*0078*/ 	.byte	0x02, 0x4a
	.zero		1
	.zero		1


	//----- nvinfo : EIATTR_EXIT_INSTR_OFFSETS
	.align		4
        /*007c*/ 	.byte	0x04, 0x1c
        /*007e*/ 	.short	(.L_21 - .L_20)


	//   ....[0]....
.L_20:
        /*0080*/ 	.word	0x00001eb0


	//----- nvinfo : EIATTR_CBANK_PARAM_SIZE
	.align		4
.L_21:
        /*0084*/ 	.byte	0x03, 0x19
        /*0086*/ 	.short	0x0024


	//----- nvinfo : EIATTR_PARAM_CBANK
	.align		4
        /*0088*/ 	.byte	0x04, 0x0a
        /*008a*/ 	.short	(.L_23 - .L_22)
	.align		4
.L_22:
        /*008c*/ 	.word	index@(.nv.constant0._Z5sgemmILi128ELi8ELi128ELi8ELi8EEvPfS0_S0_iii)
        /*0090*/ 	.short	0x0380
        /*0092*/ 	.short	0x0024


	//----- nvinfo : EIATTR_SW_WAR
	.align		4
.L_23:
        /*0094*/ 	.byte	0x04, 0x36
        /*0096*/ 	.short	(.L_25 - .L_24)
.L_24:
        /*0098*/ 	.word	0x00000008
.L_25:


//--------------------- .nv.callgraph             --------------------------
	.section	.nv.callgraph,"",@"SHT_CUDA_CALLGRAPH"
	.align	4
	.sectionentsize	8
	.align		4
        /*0000*/ 	.word	0x00000000
	.align		4
        /*0004*/ 	.word	0xffffffff
	.align		4
        /*0008*/ 	.word	0x00000000
	.align		4
        /*000c*/ 	.word	0xfffffffe
	.align		4
        /*0010*/ 	.word	0x00000000
	.align		4
        /*0014*/ 	.word	0xfffffffd
	.align		4
        /*0018*/ 	.word	0x00000000
	.align		4
        /*001c*/ 	.word	0xfffffffc


//--------------------- .text._Z5sgemmILi128ELi8ELi128ELi8ELi8EEvPfS0_S0_iii --------------------------
	.section	.text._Z5sgemmILi128ELi8ELi128ELi8ELi8EEvPfS0_S0_iii,"ax",@progbits
	.align	128
        .global         _Z5sgemmILi128ELi8ELi128ELi8ELi8EEvPfS0_S0_iii
        .type           _Z5sgemmILi128ELi8ELi128ELi8ELi8EEvPfS0_S0_iii,@function
        .size           _Z5sgemmILi128ELi8ELi128ELi8ELi8EEvPfS0_S0_iii,(.L_x_10 - _Z5sgemmILi128ELi8ELi128ELi8ELi8EEvPfS0_S0_iii)
        .other          _Z5sgemmILi128ELi8ELi128ELi8ELi8EEvPfS0_S0_iii,@"STO_CUDA_ENTRY STV_DEFAULT"
_Z5sgemmILi128ELi8ELi128ELi8ELi8EEvPfS0_S0_iii:
.text._Z5sgemmILi128ELi8ELi128ELi8ELi8EEvPfS0_S0_iii:
[----:B------:R-:W-:Y:S01]  /*0000*/  LDC R1, c[0x0][0x37c] ;  /* 0x0000df00ff017b82 */ /* 0x000fe20000000800 */
[----:B------:R-:W0:Y:S01]  /*0010*/  S2R R79, SR_TID.X ;  /* 0x00000000004f7919 */ /* 0x000e220000002100 */
[----:B------:R-:W1:Y:S01]  /*0020*/  LDCU UR11, c[0x0][0x39c] ;  /* 0x00007380ff0b77ac */ /* 0x000e620008000800 */
[----:B------:R-:W-:Y:S01]  /*0030*/  IMAD.MOV.U32 R0, RZ, RZ, RZ ;  /* 0x000000ffff007224 */ /* 0x000fe200078e00ff */
[----:B------:R-:W-:Y:S01]  /*0040*/  CS2R R2, SRZ ;  /* 0x0000000000027805 */ /* 0x000fe2000001ff00 */
[----:B------:R-:W2:Y:S01]  /*0050*/  S2R R78, SR_TID.Y ;  /* 0x00000000004e7919 */ /* 0x000ea20000002200 */
[----:B------:R-:W0:Y:S02]  /*0060*/  LDCU UR4, c[0x0][0x364] ;  /* 0x00006c80ff0477ac */ /* 0x000e240008000800 */
[----:B------:R-:W3:Y:S01]  /*0070*/  LDC R28, c[0x0][0x360] ;  /* 0x0000d800ff1c7b82 */ /* 0x000ee20000000800 */
[----:B------:R-:W-:Y:S02]  /*0080*/  CS2R R4, SRZ ;  /* 0x0000000000047805 */ /* 0x000fe4000001ff00 */
[----:B------:R-:W-:-:S02]  /*0090*/  CS2R R6, SRZ ;  /* 0x0000000000067805 */ /* 0x000fc4000001ff00 */
[----:B------:R-:W-:Y:S02]  /*00a0*/  CS2R R8, SRZ ;  /* 0x0000000000087805 */ /* 0x000fe4000001ff00 */
[----:B------:R-:W-:Y:S02]  /*00b0*/  CS2R R10, SRZ ;  /* 0x00000000000a7805 */ /* 0x000fe4000001ff00 */
[----:B------:R-:W-:Y:S02]  /*00c0*/  CS2R R12, SRZ ;  /* 0x00000000000c7805 */ /* 0x000fe4000001ff00 */
[----:B------:R-:W-:Y:S02]  /*00d0*/  CS2R R14, SRZ ;  /* 0x00000000000e7805 */ /* 0x000fe4000001ff00 */
[----:B------:R-:W-:Y:S02]  /*00e0*/  CS2R R16, SRZ ;  /* 0x0000000000107805 */ /* 0x000fe4000001ff00 */
[----:B------:R-:W-:-:S02]  /*00f0*/  CS2R R18, SRZ ;  /* 0x0000000000127805 */ /* 0x000fc4000001ff00 */
[----:B------:R-:W-:Y:S02]  /*0100*/  CS2R R20, SRZ ;  /* 0x0000000000147805 */ /* 0x000fe4000001ff00 */
[----:B------:R-:W-:Y:S02]  /*0110*/  CS2R R22, SRZ ;  /* 0x0000000000167805 */ /* 0x000fe4000001ff00 */
[----:B------:R-:W-:Y:S02]  /*0120*/  CS2R R32, SRZ ;  /* 0x0000000000207805 */ /* 0x000fe4000001ff00 */
[----:B------:R-:W-:Y:S01]  /*0130*/  CS2R R34, SRZ ;  /* 0x0000000000227805 */ /* 0x000fe2000001ff00 */
[----:B-1----:R-:W-:Y:S01]  /*0140*/  UISETP.GE.AND UP0, UPT, UR11, 0x8, UPT ;  /* 0x000000080b00788c */ /* 0x002fe2000bf06270 */
        /* <DEDUP_REMOVED lines=18> */
[----:B------:R-:W-:Y:S01]  /*0270*/  IMAD.MOV.U32 R75, RZ, RZ, RZ ;  /* 0x000000ffff4b7224 */ /* 0x000fe200078e00ff */
[----:B------:R-:W1:Y:S01]  /*0280*/  LDCU.64 UR12, c[0x0][0x358] ;  /* 0x00006b00ff0c77ac */ /* 0x000e620008000a00 */
[----:B0-----:R-:W-:Y:S02]  /*0290*/  IMAD R27, R79, UR4, RZ ;  /* 0x000000044f1b7c24 */ /* 0x001fe4000f8e02ff */
[----:B---3--:R-:W-:Y:S01]  /*02a0*/  IMAD R28, R28, UR4, RZ ;  /* 0x000000041c1c7c24 */ /* 0x008fe2000f8e02ff */
[----:B--2---:R-:W-:Y:S06]  /*02b0*/  BRA.U !UP0, `(.L_x_0) ;  /* 0x0000001508b87547 */ /* 0x004fec000b800000 */
[----:B------:R-:W0:Y:S01]  /*02c0*/  I2F.U32.RP R0, R28 ;  /* 0x0000001c00007306 */ /* 0x000e220000209000 */
[----:B------:R-:W-:Y:S01]  /*02d0*/  IADD3 R29, PT, PT, RZ, -R28, RZ ;  /* 0x8000001cff1d7210 */ /* 0x000fe20007ffe0ff */
[----:B------:R-:W2:Y:S01]  /*02e0*/  S2UR UR8, SR_CTAID.X ;  /* 0x00000000000879c3 */ /* 0x000ea20000002500 */
[----:B------:R-:W3:Y:S01]  /*02f0*/  LDCU.128 UR4, c[0x0][0x380] ;  /* 0x00007000ff0477ac */ /* 0x000ee20008000c00 */
[----:B------:R-:W-:Y:S01]  /*0300*/  ISETP.NE.U32.AND P2, PT, R28, RZ, PT ;  /* 0x000000ff1c00720c */ /* 0x000fe20003f45070 */
[----:B------:R-:W-:-:S05]  /*0310*/  USHF.R.S32.HI UR9, URZ, 0x1f, UR11 ;  /* 0x0000001fff097899 */ /* 0x000fca000801140b */
[----:B------:R-:W4:Y:S01]  /*0320*/  S2UR UR10, SR_CTAID.Y ;  /* 0x00000000000a79c3 */ /* 0x000f220000002600 */
[----:B------:R-:W-:Y:S01]  /*0330*/  ULEA.HI UR9, UR9, UR11, URZ, 0x3 ;  /* 0x0000000b09097291 */ /* 0x000fe2000f8f18ff */
[----:B0-----:R-:W0:Y:S03]  /*0340*/  MUFU.RCP R0, R0 ;  /* 0x0000000000007308 */ /* 0x001e260000001000 */
[----:B------:R-:W-:Y:S02]  /*0350*/  USHF.R.S32.HI UR9, URZ, 0x3, UR9 ;  /* 0x00000003ff097899 */ /* 0x000fe40008011409 */
[----:B--2---:R-:W-:-:S04]  /*0360*/  USHF.L.U32 UR8, UR8, 0x7, URZ ;  /* 0x0000000708087899 */ /* 0x004fc800080006ff */
[----:B------:R-:W-:Y:S01]  /*0370*/  UIMAD UR8, UR8, UR11, URZ ;  /* 0x0000000b080872a4 */ /* 0x000fe2000f8e02ff */
[----:B0-----:R-:W-:-:S03]  /*0380*/  VIADD R24, R0, 0xffffffe ;  /* 0x0ffffffe00187836 */ /* 0x001fc60000000000 */
[----:B---3--:R-:W-:Y:S01]  /*0390*/  UIMAD.WIDE UR4, UR8, 0x4, UR4 ;  /* 0x00000004080478a5 */ /* 0x008fe2000f8e0204 */
[----:B------:R-:W-:Y:S01]  /*03a0*/  IMAD.MOV.U32 R0, RZ, RZ, RZ ;  /* 0x000000ffff007224 */ /* 0x000fe200078e00ff */
[----:B------:R0:W2:Y:S01]  /*03b0*/  F2I.FTZ.U32.TRUNC.NTZ R25, R24 ;  /* 0x0000001800197305 */ /* 0x0000a2000021f000 */
[----:B----4-:R-:W-:-:S03]  /*03c0*/  USHF.L.U32 UR8, UR10, 0x7, URZ ;  /* 0x000000070a087899 */ /* 0x010fc600080006ff */
[----:B------:R-:W-:Y:S01]  /*03d0*/  IMAD.U32 R26, RZ, RZ, UR4 ;  /* 0x00000004ff1a7e24 */ /* 0x000fe2000f8e00ff */
[----:B------:R-:W-:-:S03]  /*03e0*/  UIMAD.WIDE.U32 UR6, UR8, 0x4, UR6 ;  /* 0x00000004080678a5 */ /* 0x000fc6000f8e0006 */
[----:B------:R-:W-:Y:S02]  /*03f0*/  IMAD.MOV.U32 R50, RZ, RZ, R26 ;  /* 0x000000ffff327224 */ /* 0x000fe400078e001a */
[----:B0-----:R-:W-:Y:S02]  /*0400*/  IMAD.MOV.U32 R24, RZ, RZ, RZ ;  /* 0x000000ffff187224 */ /* 0x001fe400078e00ff */
[----:B--2---:R-:W-:-:S04]  /*0410*/  IMAD R29, R29, R25, RZ ;  /* 0x000000191d1d7224 */ /* 0x004fc800078e02ff */
[----:B------:R-:W-:-:S04]  /*0420*/  IMAD.HI.U32 R25, R25, R29, R24 ;  /* 0x0000001d19197227 */ /* 0x000fc800078e0018 */
[----:B------:R-:W-:Y:S01]  /*0430*/  IMAD.IADD R29, R27, 0x1, R78 ;  /* 0x000000011b1d7824 */ /* 0x000fe200078e024e */
[----:B------:R-:W-:Y:S01]  /*0440*/  MOV R27, UR5 ;  /* 0x00000005001b7c02 */ /* 0x000fe20008000f00 */
[----:B------:R-:W-:-:S04]  /*0450*/  IMAD.HI.U32 R74, R25, 0x400, RZ ;  /* 0x00000400194a7827 */ /* 0x000fc800078e00ff */
[----:B------:R-:W-:Y:S02]  /*0460*/  IMAD.MOV R25, RZ, RZ, -R74 ;  /* 0x000000ffff197224 */ /* 0x000fe400078e0a4a */
[----:B------:R-:W-:Y:S01]  /*0470*/  IMAD.U32 R24, RZ, RZ, UR4 ;  /* 0x00000004ff187e24 */ /* 0x000fe2000f8e00ff */
[----:B------:R-:W-:Y:S01]  /*0480*/  UMOV UR4, URZ ;  /* 0x000000ff00047c82 */ /* 0x000fe20008000000 */
[----:B------:R-:W-:-:S05]  /*0490*/  IMAD R25, R28, R25, 0x400 ;  /* 0x000004001c197424 */ /* 0x000fca00078e0219 */
[----:B------:R-:W-:-:S13]  /*04a0*/  ISETP.GE.U32.AND P0, PT, R25, R28, PT ;  /* 0x0000001c1900720c */ /* 0x000fda0003f06070 */
[----:B------:R-:W-:Y:S01]  /*04b0*/  @P0 IMAD.IADD R25, R25, 0x1, -R28 ;  /* 0x0000000119190824 */ /* 0x000fe200078e0a1c */
[----:B------:R-:W-:-:S04]  /*04c0*/  @P0 IADD3 R74, PT, PT, R74, 0x1, RZ ;  /* 0x000000014a4a0810 */ /* 0x000fc80007ffe0ff */
[----:B------:R-:W-:Y:S01]  /*04d0*/  ISETP.GE.U32.AND P1, PT, R25, R28, PT ;  /* 0x0000001c1900720c */ /* 0x000fe20003f26070 */
[----:B------:R-:W-:-:S05]  /*04e0*/  IMAD.U32 R25, RZ, RZ, UR5 ;  /* 0x00000005ff197e24 */ /* 0x000fca000f8e00ff */
[----:B------:R-:W-:-:S07]  /*04f0*/  MOV R51, R25 ;  /* 0x0000001900337202 */ /* 0x000fce0000000f00 */
[----:B------:R-:W-:Y:S01]  /*0500*/  @P1 VIADD R74, R74, 0x1 ;  /* 0x000000014a4a1836 */ /* 0x000fe20000000000 */
[----:B------:R-:W-:-:S04]  /*0510*/  @!P2 LOP3.LUT R74, RZ, R28, RZ, 0x33, !PT ;  /* 0x0000001cff4aa212 */ /* 0x000fc800078e33ff */
[C---:B------:R-:W-:Y:S01]  /*0520*/  VIMNMX.U32 R77, PT, PT, R74.reuse, 0x1, !PT ;  /* 0x000000014a4d7848 */ /* 0x040fe20007fe0000 */
[----:B------:R-:W-:-:S03]  /*0530*/  IMAD R74, R74, R29, RZ ;  /* 0x0000001d4a4a7224 */ /* 0x000fc600078e02ff */
[C---:B------:R-:W-:Y:S02]  /*0540*/  LOP3.LUT R76, R77.reuse, 0x3, RZ, 0xc0, !PT ;  /* 0x000000034d4c7812 */ /* 0x040fe400078ec0ff */
[----:B------:R-:W-:-:S07]  /*0550*/  LOP3.LUT R77, R77, 0x7fc, RZ, 0xc0, !PT ;  /* 0x000007fc4d4d7812 */ /* 0x000fce00078ec0ff */
.L_x_8:
[----:B------:R-:W0:Y:S01]  /*0560*/  LDCU UR5, c[0x0][0x360] ;  /* 0x00006c00ff0577ac */ /* 0x000e220008000800 */
[----:B------:R-:W0:Y:S02]  /*0570*/  LDCU UR8, c[0x0][0x364] ;  /* 0x00006c80ff0877ac */ /* 0x000e240008000800 */
[----:B0-----:R-:W-:-:S04]  /*0580*/  UIMAD UR5, UR5, UR8, URZ ;  /* 0x00000008050572a4 */ /* 0x001fc8000f8e02ff */
[----:B------:R-:W-:-:S09]  /*0590*/  UISETP.GT.U32.AND UP0, UPT, UR5, 0x400, UPT ;  /* 0x000004000500788c */ /* 0x000fd2000bf04070 */
[----:B------:R-:W-:Y:S05]  /*05a0*/  BRA.U UP0, `(.L_x_1) ;  /* 0x0000000d00707547 */ /* 0x000fea000b800000 */
[----:B------:R-:W-:Y:S01]  /*05b0*/  UISETP.GT.U32.AND UP0, UPT, UR5, 0x100, UPT ;  /* 0x000001000500788c */ /* 0x000fe2000bf04070 */
[----:B------:R-:W-:-:S08]  /*05c0*/  IMAD.MOV.U32 R78, RZ, RZ, R74 ;  /* 0x000000ffff4e7224 */ /* 0x000fd000078e004a */
[----:B------:R-:W-:Y:S05]  /*05d0*/  BRA.U UP0, `(.L_x_2) ;  /* 0x0000000100d87547 */ /* 0x000fea000b800000 */
[----:B------:R-:W0:Y:S01]  /*05e0*/  S2UR UR8, SR_CgaCtaId ;  /* 0x00000000000879c3 */ /* 0x000e220000008800 */
[----:B------:R-:W-:Y:S01]  /*05f0*/  IMAD.MOV R79, RZ, RZ, -R77 ;  /* 0x000000ffff4f7224 */ /* 0x000fe200078e0a4d */
[----:B------:R-:W-:Y:S01]  /*0600*/  IADD3 R78, PT, PT, R74, 0x1, RZ ;  /* 0x000000014a4e7810 */ /* 0x000fe20007ffe0ff */
[----:B------:R-:W-:Y:S01]  /*0610*/  UMOV UR5, 0x400 ;  /* 0x0000040000057882 */ /* 0x000fe20000000000 */
[----:B------:R-:W2:Y:S02]  /*0620*/  LDCU UR10, c[0x0][0x39c] ;  /* 0x00007380ff0a77ac */ /* 0x000ea40008000800 */
[----:B0-2---:R-:W-:-:S12]  /*0630*/  ULEA UR5, UR8, UR5, 0x18 ;  /* 0x0000000508057291 */ /* 0x005fd8000f8ec0ff */
.L_x_3:
[C---:B------:R-:W-:Y:S01]  /*0640*/  VIADD R86, R78.reuse, 0xffffffff ;  /* 0xffffffff4e567836 */ /* 0x040fe20000000000 */
[----:B------:R-:W-:Y:S01]  /*0650*/  SHF.R.U32.HI R82, RZ, 0x3, R78 ;  /* 0x00000003ff527819 */ /* 0x000fe2000001164e */
[C---:B0-----:R-:W-:Y:S01]  /*0660*/  VIADD R83, R78.reuse, 0x1 ;  /* 0x000000014e537836 */ /* 0x041fe20000000000 */
[C---:B------:R-:W-:Y:S01]  /*0670*/  LOP3.LUT R27, R78.reuse, 0x7, RZ, 0xc0, !PT ;  /* 0x000000074e1b7812 */ /* 0x040fe200078ec0ff */
[----:B------:R-:W-:Y:S01]  /*0680*/  VIADD R85, R78, 0x2 ;  /* 0x000000024e557836 */ /* 0x000fe20000000000 */
[----:B------:R-:W-:Y:S02]  /*0690*/  SHF.R.U32.HI R84, RZ, 0x3, R86 ;  /* 0x00000003ff547819 */ /* 0x000fe40000011656 */
[----:B------:R-:W-:Y:S02]  /*06a0*/  LOP3.LUT R25, R86, 0x7, RZ, 0xc0, !PT ;  /* 0x0000000756197812 */ /* 0x000fe400078ec0ff */
[----:B------:R-:W-:Y:S02]  /*06b0*/  SHF.R.U32.HI R80, RZ, 0x3, R83 ;  /* 0x00000003ff507819 */ /* 0x000fe40000011653 */
[----:B------:R-:W-:Y:S01]  /*06c0*/  LOP3.LUT R29, R83, 0x7, RZ, 0xc0, !PT ;  /* 0x00000007531d7812 */ /* 0x000fe200078ec0ff */
[----:B------:R-:W-:Y:S01]  /*06d0*/  IMAD R25, R84, UR10, R25 ;  /* 0x0000000a54197c24 */ /* 0x000fe2000f8e0219 */
[----:B------:R-:W-:-:S02]  /*06e0*/  SHF.R.U32.HI R81, RZ, 0x3, R85 ;  /* 0x00000003ff517819 */ /* 0x000fc40000011655 */
[----:B------:R-:W-:Y:S01]  /*06f0*/  LOP3.LUT R24, R85, 0x7, RZ, 0xc0, !PT ;  /* 0x0000000755187812 */ /* 0x000fe200078ec0ff */
[----:B------:R-:W-:-:S04]  /*0700*/  IMAD.WIDE.U32 R30, R25, 0x4, R50 ;  /* 0x00000004191e7825 */ /* 0x000fc800078e0032 */
[----:B------:R-:W-:Y:S02]  /*0710*/  IMAD R25, R82, UR10, R27 ;  /* 0x0000000a52197c24 */ /* 0x000fe4000f8e021b */
[----:B------:R-:W-:Y:S01]  /*0720*/  IMAD R27, R80, UR10, R29 ;  /* 0x0000000a501b7c24 */ /* 0x000fe2000f8e021d */
[----:B-1----:R0:W2:Y:S01]  /*0730*/  LDG.E R30, desc[UR12][R30.64] ;  /* 0x0000000c1e1e7981 */ /* 0x0020a2000c1e1900 */
[----:B------:R-:W-:Y:S02]  /*0740*/  IMAD R29, R81, UR10, R24 ;  /* 0x0000000a511d7c24 */ /* 0x000fe4000f8e0218 */
[----:B------:R-:W-:-:S04]  /*0750*/  IMAD.WIDE.U32 R24, R25, 0x4, R50 ;  /* 0x0000000419187825 */ /* 0x000fc800078e0032 */
[--C-:B------:R-:W-:Y:S02]  /*0760*/  IMAD.WIDE.U32 R26, R27, 0x4, R50.reuse ;  /* 0x000000041b1a7825 */ /* 0x100fe400078e0032 */
[----:B------:R-:W3:Y:S02]  /*0770*/  LDG.E R24, desc[UR12][R24.64] ;  /* 0x0000000c18187981 */ /* 0x000ee4000c1e1900 */
[----:B------:R-:W-:Y:S02]  /*0780*/  IMAD.WIDE.U32 R28, R29, 0x4, R50 ;  /* 0x000000041d1c7825 */ /* 0x000fe400078e0032 */
[----:B------:R-:W4:Y:S04]  /*0790*/  LDG.E R26, desc[UR12][R26.64] ;  /* 0x0000000c1a1a7981 */ /* 0x000f28000c1e1900 */
[----:B------:R-:W5:Y:S01]  /*07a0*/  LDG.E R28, desc[UR12][R28.64] ;  /* 0x0000000c1c1c7981 */ /* 0x000f62000c1e1900 */
[----:B------:R-:W-:Y:S01]  /*07b0*/  IMAD.SHL.U32 R86, R86, 0x4, RZ ;  /* 0x0000000456567824 */ /* 0x000fe200078e00ff */
[----:B------:R-:W-:Y:S01]  /*07c0*/  SHF.L.U32 R87, R78, 0x2, RZ ;  /* 0x000000024e577819 */ /* 0x000fe200000006ff */
[----:B------:R-:W-:-:S02]  /*07d0*/  IMAD.SHL.U32 R83, R83, 0x4, RZ ;  /* 0x0000000453537824 */ /* 0x000fc400078e00ff */
[----:B------:R-:W-:Y:S01]  /*07e0*/  IMAD.SHL.U32 R85, R85, 0x4, RZ ;  /* 0x0000000455557824 */ /* 0x000fe200078e00ff */
[----:B------:R-:W-:Y:S02]  /*07f0*/  LEA R82, R82, UR5, 0x5 ;  /* 0x0000000552527c11 */ /* 0x000fe4000f8e28ff */
[----:B------:R-:W-:Y:S02]  /*0800*/  LOP3.LUT R87, R87, 0x1c, RZ, 0xc0, !PT ;  /* 0x0000001c57577812 */ /* 0x000fe400078ec0ff */
[----:B------:R-:W-:Y:S02]  /*0810*/  LEA R84, R84, UR5, 0x5 ;  /* 0x0000000554547c11 */ /* 0x000fe4000f8e28ff */
[----:B0-----:R-:W-:Y:S02]  /*0820*/  LOP3.LUT R31, R86, 0x1c, RZ, 0xc0, !PT ;  /* 0x0000001c561f7812 */ /* 0x001fe400078ec0ff */
[----:B------:R-:W-:Y:S02]  /*0830*/  LEA R80, R80, UR5, 0x5 ;  /* 0x0000000550507c11 */ /* 0x000fe4000f8e28ff */
[----:B------:R-:W-:-:S02]  /*0840*/  LOP3.LUT R83, R83, 0x1c, RZ, 0xc0, !PT ;  /* 0x0000001c53537812 */ /* 0x000fc400078ec0ff */
[----:B------:R-:W-:Y:S02]  /*0850*/  LEA R81, R81, UR5, 0x5 ;  /* 0x0000000551517c11 */ /* 0x000fe4000f8e28ff */
[----:B------:R-:W-:Y:S01]  /*0860*/  LOP3.LUT R86, R85, 0x1c, RZ, 0xc0, !PT ;  /* 0x0000001c55567812 */ /* 0x000fe200078ec0ff */
[----:B------:R-:W-:Y:S01]  /*0870*/  IMAD.IADD R87, R82, 0x1, R87 ;  /* 0x0000000152577824 */ /* 0x000fe200078e0257 */
[----:B------:R-:W-:Y:S01]  /*0880*/  IADD3 R31, PT, PT, R84, R31, RZ ;  /* 0x0000001f541f7210 */ /* 0x000fe20007ffe0ff */
[----:B------:R-:W-:Y:S02]  /*0890*/  IMAD.IADD R83, R80, 0x1, R83 ;  /* 0x0000000150537824 */ /* 0x000fe400078e0253 */
[----:B------:R-:W-:Y:S01]  /*08a0*/  IMAD.IADD R81, R81, 0x1, R86 ;  /* 0x0000000151517824 */ /* 0x000fe200078e0256 */
[----:B------:R-:W-:-:S04]  /*08b0*/  IADD3 R79, PT, PT, R79, 0x4, RZ ;  /* 0x000000044f4f7810 */ /* 0x000fc80007ffe0ff */
[----:B------:R-:W-:Y:S01]  /*08c0*/  ISETP.NE.AND P0, PT, R79, RZ, PT ;  /* 0x000000ff4f00720c */ /* 0x000fe20003f05270 */
[----:B------:R-:W-:Y:S01]  /*08d0*/  VIADD R78, R78, 0x4 ;  /* 0x000000044e4e7836 */ /* 0x000fe20000000000 */
[----:B--2---:R0:W-:Y:S04]  /*08e0*/  STS [R31], R30 ;  /* 0x0000001e1f007388 */ /* 0x0041e80000000800 */
[----:B---3--:R0:W-:Y:S04]  /*08f0*/  STS [R87], R24 ;  /* 0x0000001857007388 */ /* 0x0081e80000000800 */
[----:B----4-:R0:W-:Y:S04]  /*0900*/  STS [R83], R26 ;  /* 0x0000001a53007388 */ /* 0x0101e80000000800 */
[----:B-----5:R0:W-:Y:S01]  /*0910*/  STS [R81], R28 ;  /* 0x0000001c51007388 */ /* 0x0201e20000000800 */
[----:B------:R-:W-:Y:S05]  /*0920*/  @P0 BRA `(.L_x_3) ;  /* 0xfffffffc00440947 */ /* 0x000fea000383ffff */
[----:B------:R-:W-:-:S07]  /*0930*/  VIADD R78, R78, 0xffffffff ;  /* 0xffffffff4e4e7836 */ /* 0x000fce0000000000 */
.L_x_2:
[----:B------:R-:W2:Y:S01]  /*0940*/  LDCU UR5, c[0x0][0x360] ;  /* 0x00006c00ff0577ac */ /* 0x000ea20008000800 */
[----:B------:R-:W-:Y:S02]  /*0950*/  ISETP.NE.AND P0, PT, R76, RZ, PT ;  /* 0x000000ff4c00720c */ /* 0x000fe40003f05270 */
[----:B0-----:R-:W-:Y:S01]  /*0960*/  MOV R30, R74 ;  /* 0x0000004a001e7202 */ /* 0x001fe20000000f00 */
[----:B------:R-:W2:Y:S02]  /*0970*/  LDCU UR8, c[0x0][0x364] ;  /* 0x00006c80ff0877ac */ /* 0x000ea40008000800 */
[----:B--2---:R-:W-:-:S04]  /*0980*/  UIMAD UR5, UR5, UR8, URZ ;  /* 0x00000008050572a4 */ /* 0x004fc8000f8e02ff */
[----:B------:R-:W-:-:S04]  /*0990*/  UISETP.GT.U32.AND UP0, UPT, UR5, 0x100, UPT ;  /* 0x000001000500788c */ /* 0x000fc8000bf04070 */
[----:B------:R-:W-:Y:S07]  /*09a0*/  @!P0 BRA `(.L_x_4) ;  /* 0x00000000009c8947 */ /* 0x000fee0003800000 */
[----:B------:R-:W0:Y:S01]  /*09b0*/  LDCU UR10, c[0x0][0x39c] ;  /* 0x00007380ff0a77ac */ /* 0x000e220008000800 */
[----:B------:R-:W-:Y:S02]  /*09c0*/  SHF.R.U32.HI R26, RZ, 0x3, R78 ;  /* 0x00000003ff1a7819 */ /* 0x000fe4000001164e */
[----:B------:R-:W-:-:S05]  /*09d0*/  LOP3.LUT R25, R78, 0x7, RZ, 0xc0, !PT ;  /* 0x000000074e197812 */ /* 0x000fca00078ec0ff */
[----:B0-----:R-:W-:-:S04]  /*09e0*/  IMAD R25, R26, UR10, R25 ;  /* 0x0000000a1a197c24 */ /* 0x001fc8000f8e0219 */
[----:B------:R-:W-:-:S06]  /*09f0*/  IMAD.WIDE.U32 R24, R25, 0x4, R50 ;  /* 0x0000000419187825 */ /* 0x000fcc00078e0032 */
[----:B-1----:R-:W2:Y:S01]  /*0a00*/  LDG.E R24, desc[UR12][R24.64] ;  /* 0x0000000c18187981 */ /* 0x002ea2000c1e1900 */
[----:B------:R-:W0:Y:S01]  /*0a10*/  S2UR UR8, SR_CgaCtaId ;  /* 0x00000000000879c3 */ /* 0x000e220000008800 */
[----:B------:R-:W-:Y:S01]  /*0a20*/  UMOV UR5, 0x400 ;  /* 0x0000040000057882 */ /* 0x000fe20000000000 */
[----:B------:R-:W-:Y:S01]  /*0a30*/  IMAD.SHL.U32 R27, R78, 0x4, RZ ;  /* 0x000000044e1b7824 */ /* 0x000fe200078e00ff */
[----:B------:R-:W-:-:S04]  /*0a40*/  ISETP.NE.AND P1, PT, R76, 0x1, PT ;  /* 0x000000014c00780c */ /* 0x000fc80003f25270 */
[----:B------:R-:W-:Y:S01]  /*0a50*/  LOP3.LUT R27, R27, 0x1c, RZ, 0xc0, !PT ;  /* 0x0000001c1b1b7812 */ /* 0x000fe200078ec0ff */
[----:B0-----:R-:W-:-:S06]  /*0a60*/  ULEA UR5, UR8, UR5, 0x18 ;  /* 0x0000000508057291 */ /* 0x001fcc000f8ec0ff */
[----:B------:R-:W-:-:S05]  /*0a70*/  LEA R26, R26, UR5, 0x5 ;  /* 0x000000051a1a7c11 */ /* 0x000fca000f8e28ff */
[----:B------:R-:W-:-:S05]  /*0a80*/  IMAD.IADD R27, R26, 0x1, R27 ;  /* 0x000000011a1b7824 */ /* 0x000fca00078e021b */
[----:B--2---:R0:W-:Y:S01]  /*0a90*/  STS [R27], R24 ;  /* 0x000000181b007388 */ /* 0x0041e20000000800 */
[----:B------:R-:W-:Y:S05]  /*0aa0*/  @!P1 BRA `(.L_x_4) ;  /* 0x00000000005c9947 */ /* 0x000fea0003800000 */
[----:B------:R-:W-:Y:S02]  /*0ab0*/  ISETP.NE.AND P1, PT, R76, 0x2, PT ;  /* 0x000000024c00780c */ /* 0x000fe40003f25270 */
[----:B------:R-:W-:-:S04]  /*0ac0*/  IADD3 R28, PT, PT, R78, 0x1, RZ ;  /* 0x000000014e1c7810 */ /* 0x000fc80007ffe0ff */
[----:B------:R-:W-:Y:S02]  /*0ad0*/  SHF.R.U32.HI R29, RZ, 0x3, R28 ;  /* 0x00000003ff1d7819 */ /* 0x000fe4000001161c */
[----:B0-----:R-:W-:-:S05]  /*0ae0*/  LOP3.LUT R24, R28, 0x7, RZ, 0xc0, !PT ;  /* 0x000000071c187812 */ /* 0x001fca00078ec0ff */
[----:B------:R-:W-:Y:S02]  /*0af0*/  @P1 VIADD R31, R78, 0x2 ;  /* 0x000000024e1f1836 */ /* 0x000fe40000000000 */
[----:B------:R-:W-:-:S03]  /*0b00*/  IMAD R27, R29, UR10, R24 ;  /* 0x0000000a1d1b7c24 */ /* 0x000fc6000f8e0218 */
[----:B------:R-:W-:Y:S01]  /*0b10*/  @P1 SHF.R.U32.HI R78, RZ, 0x3, R31 ;  /* 0x00000003ff4e1819 */ /* 0x000fe2000001161f */
[----:B------:R-:W-:Y:S01]  /*0b20*/  IMAD.WIDE.U32 R26, R27, 0x4, R50 ;  /* 0x000000041b1a7825 */ /* 0x000fe200078e0032 */
[----:B------:R-:W-:-:S05]  /*0b30*/  @P1 LOP3.LUT R25, R31, 0x7, RZ, 0xc0, !PT ;  /* 0x000000071f191812 */ /* 0x000fca00078ec0ff */
[----:B------:R-:W-:Y:S01]  /*0b40*/  @P1 IMAD R25, R78, UR10, R25 ;  /* 0x0000000a4e191c24 */ /* 0x000fe2000f8e0219 */
[----:B------:R-:W2:Y:S03]  /*0b50*/  LDG.E R26, desc[UR12][R26.64] ;  /* 0x0000000c1a1a7981 */ /* 0x000ea6000c1e1900 */
[----:B------:R-:W-:-:S06]  /*0b60*/  @P1 IMAD.WIDE.U32 R24, R25, 0x4, R50 ;  /* 0x0000000419181825 */ /* 0x000fcc00078e0032 */
[----:B------:R-:W3:Y:S01]  /*0b70*/  @P1 LDG.E R24, desc[UR12][R24.64] ;  /* 0x0000000c18181981 */ /* 0x000ee2000c1e1900 */
[----:B------:R-:W-:Y:S01]  /*0b80*/  IMAD.SHL.U32 R28, R28, 0x4, RZ ;  /* 0x000000041c1c7824 */ /* 0x000fe200078e00ff */
[----:B------:R-:W-:Y:S02]  /*0b90*/  @P1 SHF.L.U32 R31, R31, 0x2, RZ ;  /* 0x000000021f1f1819 */ /* 0x000fe400000006ff */
[----:B------:R-:W-:Y:S02]  /*0ba0*/  LEA R29, R29, UR5, 0x5 ;  /* 0x000000051d1d7c11 */ /* 0x000fe4000f8e28ff */
[----:B------:R-:W-:Y:S02]  /*0bb0*/  LOP3.LUT R28, R28, 0x1c, RZ, 0xc0, !PT ;  /* 0x0000001c1c1c7812 */ /* 0x000fe400078ec0ff */
[----:B------:R-:W-:Y:S02]  /*0bc0*/  @P1 LEA R78, R78, UR5, 0x5 ;  /* 0x000000054e4e1c11 */ /* 0x000fe4000f8e28ff */
[----:B------:R-:W-:Y:S01]  /*0bd0*/  @P1 LOP3.LUT R31, R31, 0x1c, RZ, 0xc0, !PT ;  /* 0x0000001c1f1f1812 */ /* 0x000fe200078ec0ff */
[----:B------:R-:W-:-:S04]  /*0be0*/  IMAD.IADD R29, R29, 0x1, R28 ;  /* 0x000000011d1d7824 */ /* 0x000fc800078e021c */
[----:B------:R-:W-:Y:S01]  /*0bf0*/  @P1 IMAD.IADD R31, R78, 0x1, R31 ;  /* 0x000000014e1f1824 */ /* 0x000fe200078e021f */
[----:B--2---:R2:W-:Y:S04]  /*0c00*/  STS [R29], R26 ;  /* 0x0000001a1d007388 */ /* 0x0045e80000000800 */
[----:B---3--:R2:W-:Y:S02]  /*0c10*/  @P1 STS [R31], R24 ;  /* 0x000000181f001388 */ /* 0x0085e40000000800 */
.L_x_4:
[----:B------:R-:W-:Y:S05]  /*0c20*/  BRA.U UP0, `(.L_x_5) ;  /* 0x0000000500087547 */ /* 0x000fea000b800000 */
[----:B------:R-:W3:Y:S01]  /*0c30*/  S2UR UR8, SR_CgaCtaId ;  /* 0x00000000000879c3 */ /* 0x000ee20000008800 */
[----:B------:R-:W-:Y:S01]  /*0c40*/  UMOV UR5, 0x400 ;  /* 0x0000040000057882 */ /* 0x000fe20000000000 */
[----:B------:R-:W-:Y:S01]  /*0c50*/  MOV R30, R74 ;  /* 0x0000004a001e7202 */ /* 0x000fe20000000f00 */
[----:B------:R-:W-:Y:S01]  /*0c60*/  UIADD3 UR5, UPT, UPT, UR5, 0x1000, URZ ;  /* 0x0000100005057890 */ /* 0x000fe2000fffe0ff */
[----:B------:R-:W4:Y:S03]  /*0c70*/  LDCU UR10, c[0x0][0x3a0] ;  /* 0x00007400ff0a77ac */ /* 0x000f260008000800 */
[----:B---3--:R-:W-:-:S03]  /*0c80*/  ULEA UR8, UR8, UR5, 0x18 ;  /* 0x0000000508087291 */ /* 0x008fc6000f8ec0ff */
[----:B----4-:R-:W-:-:S09]  /*0c90*/  UMOV UR5, URZ ;  /* 0x000000ff00057c82 */ /* 0x010fd20008000000 */
.L_x_6:
[----:B------:R-:W-:Y:S01]  /*0ca0*/  SHF.R.U32.HI R78, RZ, 0x7, R30 ;  /* 0x00000007ff4e7819 */ /* 0x000fe2000001161e */
[C---:B--2---:R-:W-:Y:S01]  /*0cb0*/  VIADD R31, R30.reuse, 0x1 ;  /* 0x000000011e1f7836 */ /* 0x044fe20000000000 */
[C---:B------:R-:W-:Y:S01]  /*0cc0*/  LOP3.LUT R25, R30.reuse, 0x7f, RZ, 0xc0, !PT ;  /* 0x0000007f1e197812 */ /* 0x040fe200078ec0ff */
[C---:B------:R-:W-:Y:S01]  /*0cd0*/  VIADD R80, R30.reuse, 0x2 ;  /* 0x000000021e507836 */ /* 0x040fe20000000000 */
[----:B------:R-:W-:Y:S01]  /*0ce0*/  IADD3 R82, PT, PT, R30, 0x3, RZ ;  /* 0x000000031e527810 */ /* 0x000fe20007ffe0ff */
[----:B0-----:R-:W-:Y:S01]  /*0cf0*/  IMAD R24, R78, UR10, RZ ;  /* 0x0000000a4e187c24 */ /* 0x001fe2000f8e02ff */
[----:B------:R-:W-:Y:S02]  /*0d00*/  SHF.R.U32.HI R81, RZ, 0x7, R31 ;  /* 0x00000007ff517819 */ /* 0x000fe4000001161f */
[----:B------:R-:W-:Y:S02]  /*0d10*/  SHF.R.U32.HI R79, RZ, 0x7, R80 ;  /* 0x00000007ff4f7819 */ /* 0x000fe40000011650 */
[----:B------:R-:W-:-:S02]  /*0d20*/  IADD3 R25, P1, PT, R24, R25, RZ ;  /* 0x0000001918197210 */ /* 0x000fc40007f3e0ff */
[----:B------:R-:W-:Y:S01]  /*0d30*/  LOP3.LUT R27, R80, 0x7f, RZ, 0xc0, !PT ;  /* 0x0000007f501b7812 */ /* 0x000fe200078ec0ff */
[----:B------:R-:W-:Y:S01]  /*0d40*/  IMAD R26, R79, UR10, RZ ;  /* 0x0000000a4f1a7c24 */ /* 0x000fe2000f8e02ff */
[----:B------:R-:W-:Y:S02]  /*0d50*/  LEA.HI.X.SX32 R24, R24, RZ, 0x1, P1 ;  /* 0x000000ff18187211 */ /* 0x000fe400008f0eff */
[C---:B------:R-:W-:Y:S02]  /*0d60*/  LEA R28, P1, R25.reuse, UR6, 0x2 ;  /* 0x00000006191c7c11 */ /* 0x040fe4000f8210ff */
[----:B------:R-:W-:Y:S02]  /*0d70*/  SHF.R.U32.HI R83, RZ, 0x7, R82 ;  /* 0x00000007ff537819 */ /* 0x000fe40000011652 */
[----:B------:R-:W-:Y:S01]  /*0d80*/  LEA.HI.X R29, R25, UR7, R24, 0x2, P1 ;  /* 0x00000007191d7c11 */ /* 0x000fe200088f1418 */
[----:B------:R-:W-:Y:S01]  /*0d90*/  IMAD R24, R81, UR10, RZ ;  /* 0x0000000a51187c24 */ /* 0x000fe2000f8e02ff */
[----:B------:R-:W-:Y:S01]  /*0da0*/  LOP3.LUT R25, R31, 0x7f, RZ, 0xc0, !PT ;  /* 0x0000007f1f197812 */ /* 0x000fe200078ec0ff */
[----:B------:R-:W-:Y:S01]  /*0db0*/  IMAD R85, R83, UR10, RZ ;  /* 0x0000000a53557c24 */ /* 0x000fe2000f8e02ff */
[----:B------:R-:W-:Y:S01]  /*0dc0*/  IADD3 R27, P1, PT, R26, R27, RZ ;  /* 0x0000001b1a1b7210 */ /* 0x000fe20007f3e0ff */
[----:B-1----:R0:W2:Y:S01]  /*0dd0*/  LDG.E R84, desc[UR12][R28.64] ;  /* 0x0000000c1c547981 */ /* 0x0020a2000c1e1900 */
[----:B------:R-:W-:-:S04]  /*0de0*/  IADD3 R25, P2, PT, R24, R25, RZ ;  /* 0x0000001918197210 */ /* 0x000fc80007f5e0ff */
[----:B------:R-:W-:Y:S02]  /*0df0*/  LEA.HI.X.SX32 R88, R24, RZ, 0x1, P2 ;  /* 0x000000ff18587211 */ /* 0x000fe400010f0eff */
[C---:B------:R-:W-:Y:S02]  /*0e00*/  LEA R24, P2, R25.reuse, UR6, 0x2 ;  /* 0x0000000619187c11 */ /* 0x040fe4000f8410ff */
[----:B------:R-:W-:Y:S02]  /*0e10*/  LOP3.LUT R86, R82, 0x7f, RZ, 0xc0, !PT ;  /* 0x0000007f52567812 */ /* 0x000fe400078ec0ff */
[----:B------:R-:W-:Y:S02]  /*0e20*/  LEA.HI.X R25, R25, UR7, R88, 0x2, P2 ;  /* 0x0000000719197c11 */ /* 0x000fe400090f1458 */
[----:B------:R-:W-:Y:S02]  /*0e30*/  LEA.HI.X.SX32 R88, R26, RZ, 0x1, P1 ;  /* 0x000000ff1a587211 */ /* 0x000fe400008f0eff */
[----:B------:R-:W-:Y:S01]  /*0e40*/  LEA R26, P1, R27, UR6, 0x2 ;  /* 0x000000061b1a7c11 */ /* 0x000fe2000f8210ff */
[----:B------:R-:W3:Y:S01]  /*0e50*/  LDG.E R24, desc[UR12][R24.64] ;  /* 0x0000000c18187981 */ /* 0x000ee2000c1e1900 */
[----:B------:R-:W-:-:S02]  /*0e60*/  IADD3 R86, P2, PT, R85, R86, RZ ;  /* 0x0000005655567210 */ /* 0x000fc40007f5e0ff */
[----:B------:R-:W-:Y:S02]  /*0e70*/  LEA.HI.X R27, R27, UR7, R88, 0x2, P1 ;  /* 0x000000071b1b7c11 */ /* 0x000fe400088f1458 */
[----:B------:R-:W-:Y:S02]  /*0e80*/  LEA.HI.X.SX32 R85, R85, RZ, 0x1, P2 ;  /* 0x000000ff55557211 */ /* 0x000fe400010f0eff */
[C---:B0-----:R-:W-:Y:S01]  /*0e90*/  LEA R28, P1, R86.reuse, UR6, 0x2 ;  /* 0x00000006561c7c11 */ /* 0x041fe2000f8210ff */
[----:B------:R-:W4:Y:S03]  /*0ea0*/  LDG.E R26, desc[UR12][R26.64] ;  /* 0x0000000c1a1a7981 */ /* 0x000f26000c1e1900 */
[----:B------:R-:W-:-:S05]  /*0eb0*/  LEA.HI.X R29, R86, UR7, R85, 0x2, P1 ;  /* 0x00000007561d7c11 */ /* 0x000fca00088f1455 */
[----:B------:R-:W5:Y:S01]  /*0ec0*/  LDG.E R28, desc[UR12][R28.64] ;  /* 0x0000000c1c1c7981 */ /* 0x000f62000c1e1900 */
[----:B------:R-:W-:Y:S01]  /*0ed0*/  IMAD.SHL.U32 R85, R30, 0x4, RZ ;  /* 0x000000041e557824 */ /* 0x000fe200078e00ff */
[----:B------:R-:W-:Y:S01]  /*0ee0*/  SHF.L.U32 R86, R80, 0x2, RZ ;  /* 0x0000000250567819 */ /* 0x000fe200000006ff */
[----:B------:R-:W-:Y:S02]  /*0ef0*/  IMAD.SHL.U32 R31, R31, 0x4, RZ ;  /* 0x000000041f1f7824 */ /* 0x000fe400078e00ff */
[----:B------:R-:W-:Y:S01]  /*0f00*/  IMAD.SHL.U32 R82, R82, 0x4, RZ ;  /* 0x0000000452527824 */ /* 0x000fe200078e00ff */
[----:B------:R-:W-:Y:S02]  /*0f10*/  LEA R78, R78, UR8, 0x9 ;  /* 0x000000084e4e7c11 */ /* 0x000fe4000f8e48ff */
[----:B------:R-:W-:Y:S02]  /*0f20*/  LOP3.LUT R85, R85, 0x1fc, RZ, 0xc0, !PT ;  /* 0x000001fc55557812 */ /* 0x000fe400078ec0ff */
[----:B------:R-:W-:-:S02]  /*0f30*/  LEA R81, R81, UR8, 0x9 ;  /* 0x0000000851517c11 */ /* 0x000fc4000f8e48ff */
[----:B------:R-:W-:Y:S02]  /*0f40*/  LOP3.LUT R80, R31, 0x1fc, RZ, 0xc0, !PT ;  /* 0x000001fc1f507812 */ /* 0x000fe400078ec0ff */
[----:B------:R-:W-:Y:S02]  /*0f50*/  LEA R79, R79, UR8, 0x9 ;  /* 0x000000084f4f7c11 */ /* 0x000fe4000f8e48ff */
[----:B------:R-:W-:Y:S02]  /*0f60*/  LOP3.LUT R86, R86, 0x1fc, RZ, 0xc0, !PT ;  /* 0x000001fc56567812 */ /* 0x000fe400078ec0ff */
[----:B------:R-:W-:Y:S02]  /*0f70*/  LEA R83, R83, UR8, 0x9 ;  /* 0x0000000853537c11 */ /* 0x000fe4000f8e48ff */
[----:B------:R-:W-:Y:S01]  /*0f80*/  LOP3.LUT R82, R82, 0x1fc, RZ, 0xc0, !PT ;  /* 0x000001fc52527812 */ /* 0x000fe200078ec0ff */
[----:B------:R-:W-:Y:S01]  /*0f90*/  IMAD.IADD R85, R78, 0x1, R85 ;  /* 0x000000014e557824 */ /* 0x000fe200078e0255 */
[----:B------:R-:W-:Y:S01]  /*0fa0*/  IADD3 R81, PT, PT, R81, R80, RZ ;  /* 0x0000005051517210 */ /* 0x000fe20007ffe0ff */
[----:B------:R-:W-:-:S02]  /*0fb0*/  IMAD.IADD R79, R79, 0x1, R86 ;  /* 0x000000014f4f7824 */ /* 0x000fc400078e0256 */
[----:B------:R-:W-:Y:S01]  /*0fc0*/  IMAD.IADD R83, R83, 0x1, R82 ;  /* 0x0000000153537824 */ /* 0x000fe200078e0252 */
[----:B------:R-:W-:-:S06]  /*0fd0*/  UIADD3 UR5, UPT, UPT, UR5, 0x4, URZ ;  /* 0x0000000405057890 */ /* 0x000fcc000fffe0ff */
[----:B------:R-:W-:Y:S02]  /*0fe0*/  ISETP.NE.AND P1, PT, R77, UR5, PT ;  /* 0x000000054d007c0c */ /* 0x000fe4000bf25270 */
[----:B------:R-:W-:Y:S01]  /*0ff0*/  IADD3 R30, PT, PT, R30, 0x4, RZ ;  /* 0x000000041e1e7810 */ /* 0x000fe20007ffe0ff */
[----:B--2---:R0:W-:Y:S04]  /*1000*/  STS [R85], R84 ;  /* 0x0000005455007388 */ /* 0x0041e80000000800 */
[----:B---3--:R0:W-:Y:S04]  /*1010*/  STS [R81], R24 ;  /* 0x0000001851007388 */ /* 0x0081e80000000800 */
[----:B----4-:R0:W-:Y:S04]  /*1020*/  STS [R79], R26 ;  /* 0x0000001a4f007388 */ /* 0x0101e80000000800 */
[----:B-----5:R0:W-:Y:S01]  /*1030*/  STS [R83], R28 ;  /* 0x0000001c53007388 */ /* 0x0201e20000000800 */
[----:B------:R-:W-:Y:S05]  /*1040*/  @P1 BRA `(.L_x_6) ;  /* 0xfffffffc00141947 */ /* 0x000fea000383ffff */
.L_x_5:
[----:B------:R-:W-:Y:S05]  /*1050*/  @!P0 BRA `(.L_x_1) ;  /* 0x0000000000c48947 */ /* 0x000fea0003800000 */
[----:B------:R-:W3:Y:S01]  /*1060*/  LDCU UR10, c[0x0][0x3a0] ;  /* 0x00007400ff0a77ac */ /* 0x000ee20008000800 */
[----:B0-2---:R-:W-:Y:S02]  /*1070*/  SHF.R.U32.HI R26, RZ, 0x7, R30 ;  /* 0x00000007ff1a7819 */ /* 0x005fe4000001161e */
[----:B------:R-:W-:-:S03]  /*1080*/  LOP3.LUT R25, R30, 0x7f, RZ, 0xc0, !PT ;  /* 0x0000007f1e197812 */ /* 0x000fc600078ec0ff */
[----:B---3--:R-:W-:-:S05]  /*1090*/  IMAD R24, R26, UR10, RZ ;  /* 0x0000000a1a187c24 */ /* 0x008fca000f8e02ff */
[----:B------:R-:W-:-:S04]  /*10a0*/  IADD3 R25, P0, PT, R24, R25, RZ ;  /* 0x0000001918197210 */ /* 0x000fc80007f1e0ff */
[----:B------:R-:W-:Y:S02]  /*10b0*/  LEA.HI.X.SX32 R28, R24, RZ, 0x1, P0 ;  /* 0x000000ff181c7211 */ /* 0x000fe400000f0eff */
[----:B------:R-:W-:-:S04]  /*10c0*/  LEA R24, P0, R25, UR6, 0x2 ;  /* 0x0000000619187c11 */ /* 0x000fc8000f8010ff */
[----:B------:R-:W-:-:S05]  /*10d0*/  LEA.HI.X R25, R25, UR7, R28, 0x2, P0 ;  /* 0x0000000719197c11 */ /* 0x000fca00080f141c */
[----:B-1----:R-:W2:Y:S01]  /*10e0*/  LDG.E R24, desc[UR12][R24.64] ;  /* 0x0000000c18187981 */ /* 0x002ea2000c1e1900 */
[----:B------:R-:W0:Y:S01]  /*10f0*/  S2UR UR8, SR_CgaCtaId ;  /* 0x00000000000879c3 */ /* 0x000e220000008800 */
[----:B------:R-:W-:Y:S01]  /*1100*/  UMOV UR5, 0x400 ;  /* 0x0000040000057882 */ /* 0x000fe20000000000 */
[----:B------:R-:W-:Y:S01]  /*1110*/  IMAD.SHL.U32 R27, R30, 0x4, RZ ;  /* 0x000000041e1b7824 */ /* 0x000fe200078e00ff */
[----:B------:R-:W-:Y:S01]  /*1120*/  UIADD3 UR5, UPT, UPT, UR5, 0x1000, URZ ;  /* 0x0000100005057890 */ /* 0x000fe2000fffe0ff */
[----:B------:R-:W-:-:S03]  /*1130*/  ISETP.NE.AND P0, PT, R76, 0x1, PT ;  /* 0x000000014c00780c */ /* 0x000fc60003f05270 */
        /* <DEDUP_REMOVED lines=9> */
[----:B------:R-:W-:-:S03]  /*11d0*/  LOP3.LUT R25, R28, 0x7f, RZ, 0xc0, !PT ;  /* 0x0000007f1c197812 */ /* 0x000fc600078ec0ff */
[----:B---3--:R-:W-:Y:S02]  /*11e0*/  IMAD R24, R29, UR10, RZ ;  /* 0x0000000a1d187c24 */ /* 0x008fe4000f8e02ff */
[----:B------:R-:W-:-:S03]  /*11f0*/  @P0 VIADD R30, R30, 0x2 ;  /* 0x000000021e1e0836 */ /* 0x000fc60000000000 */
[----:B------:R-:W-:Y:S02]  /*1200*/  IADD3 R25, P2, PT, R24, R25, RZ ;  /* 0x0000001918197210 */ /* 0x000fe40007f5e0ff */
[----:B------:R-:W-:Y:S02]  /*1210*/  @P0 SHF.R.U32.HI R31, RZ, 0x7, R30 ;  /* 0x00000007ff1f0819 */ /* 0x000fe4000001161e */
[----:B------:R-:W-:Y:S02]  /*1220*/  @P0 LOP3.LUT R27, R30, 0x7f, RZ, 0xc0, !PT ;  /* 0x0000007f1e1b0812 */ /* 0x000fe400078ec0ff */
[----:B------:R-:W-:Y:S01]  /*1230*/  LEA.HI.X.SX32 R80, R24, RZ, 0x1, P2 ;  /* 0x000000ff18507211 */ /* 0x000fe200010f0eff */
[----:B------:R-:W-:Y:S01]  /*1240*/  @P0 IMAD R26, R31, UR10, RZ ;  /* 0x0000000a1f1a0c24 */ /* 0x000fe2000f8e02ff */
[----:B------:R-:W-:-:S04]  /*1250*/  LEA R24, P2, R25, UR6, 0x2 ;  /* 0x0000000619187c11 */ /* 0x000fc8000f8410ff */
[C---:B------:R-:W-:Y:S02]  /*1260*/  @P0 IADD3 R27, P1, PT, R26.reuse, R27, RZ ;  /* 0x0000001b1a1b0210 */ /* 0x040fe40007f3e0ff */
[----:B------:R-:W-:Y:S02]  /*1270*/  LEA.HI.X R25, R25, UR7, R80, 0x2, P2 ;  /* 0x0000000719197c11 */ /* 0x000fe400090f1450 */
[----:B------:R-:W-:Y:S02]  /*1280*/  @P0 LEA.HI.X.SX32 R78, R26, RZ, 0x1, P1 ;  /* 0x000000ff1a4e0211 */ /* 0x000fe400008f0eff */
[C---:B------:R-:W-:Y:S01]  /*1290*/  @P0 LEA R26, P1, R27.reuse, UR6, 0x2 ;  /* 0x000000061b1a0c11 */ /* 0x040fe2000f8210ff */
[----:B------:R-:W2:Y:S03]  /*12a0*/  LDG.E R24, desc[UR12][R24.64] ;  /* 0x0000000c18187981 */ /* 0x000ea6000c1e1900 */
[----:B------:R-:W-:-:S05]  /*12b0*/  @P0 LEA.HI.X R27, R27, UR7, R78, 0x2, P1 ;  /* 0x000000071b1b0c11 */ /* 0x000fca00088f144e */
        /* <DEDUP_REMOVED lines=11> */
.L_x_1:
[----:B------:R-:W5:Y:S01]  /*1370*/  S2UR UR8, SR_CgaCtaId ;  /* 0x00000000000879c3 */ /* 0x000f620000008800 */
[----:B0-----:R-:W0:Y:S01]  /*1380*/  S2R R79, SR_TID.X ;  /* 0x00000000004f7919 */ /* 0x001e220000002100 */
[----:B------:R-:W-:Y:S02]  /*1390*/  UMOV UR5, 0x400 ;  /* 0x0000040000057882 */ /* 0x000fe40000000000 */
[----:B------:R-:W-:Y:S01]  /*13a0*/  UIADD3 UR11, UPT, UPT, UR5, 0x1000, URZ ;  /* 0x00001000050b7890 */ /* 0x000fe2000fffe0ff */
[----:B------:R-:W0:Y:S03]  /*13b0*/  S2R R78, SR_TID.Y ;  /* 0x00000000004e7919 */ /* 0x000e260000002200 */
[----:B------:R-:W-:Y:S01]  /*13c0*/  BAR.SYNC.DEFER_BLOCKING 0x0 ;  /* 0x0000000000007b1d */ /* 0x000fe20000010000 */
[----:B-----5:R-:W-:Y:S02]  /*13d0*/  ULEA UR10, UR8, UR5, 0x18 ;  /* 0x00000005080a7291 */ /* 0x020fe4000f8ec0ff */
[----:B------:R-:W-:-:S03]  /*13e0*/  ULEA UR11, UR8, UR11, 0x18 ;  /* 0x0000000b080b7291 */ /* 0x000fc6000f8ec0ff */
[----:B------:R-:W-:-:S09]  /*13f0*/  UMOV UR5, URZ ;  /* 0x000000ff00057c82 */ /* 0x000fd20008000000 */
.L_x_7:
[----:B------:R-:W-:Y:S02]  /*1400*/  ULEA UR8, UR5, UR10, 0x2 ;  /* 0x0000000a05087291 */ /* 0x000fe4000f8e10ff */
[----:B------:R-:W-:Y:S02]  /*1410*/  ULEA UR14, UR5, UR11, 0x9 ;  /* 0x0000000b050e7291 */ /* 0x000fe4000f8e48ff */
[----:B------:R-:W-:Y:S02]  /*1420*/  UIADD3 UR5, UPT, UPT, UR5, 0x1, URZ ;  /* 0x0000000105057890 */ /* 0x000fe4000fffe0ff */
[----:B0-----:R-:W-:Y:S02]  /*1430*/  LEA R80, R79, UR8, 0x8 ;  /* 0x000000084f507c11 */ /* 0x001fe4000f8e40ff */
[----:B------:R-:W-:Y:S01]  /*1440*/  LEA R85, R78, UR14, 0x5 ;  /* 0x0000000e4e557c11 */ /* 0x000fe2000f8e28ff */
[----:B------:R-:W-:Y:S02]  /*1450*/  UISETP.NE.AND UP0, UPT, UR5, 0x8, UPT ;  /* 0x000000080500788c */ /* 0x000fe4000bf05270 */
[----:B------:R-:W-:Y:S04]  /*1460*/  LDS R82, [R80] ;  /* 0x0000000050527984 */ /* 0x000fe80000000800 */
[----:B--234-:R-:W0:Y:S04]  /*1470*/  LDS.128 R24, [R85] ;  /* 0x0000000055187984 */ /* 0x01ce280000000c00 */
[----:B------:R-:W2:Y:S04]  /*1480*/  LDS R84, [R80+0x20] ;  /* 0x0000200050547984 */ /* 0x000ea80000000800 */
[----:B------:R-:W3:Y:S04]  /*1490*/  LDS R86, [R80+0x40] ;  /* 0x0000400050567984 */ /* 0x000ee80000000800 */
[----:B------:R-:W4:Y:S04]  /*14a0*/  LDS R88, [R80+0x60] ;  /* 0x0000600050587984 */ /* 0x000f280000000800 */
[----:B------:R-:W5:Y:S04]  /*14b0*/  LDS R90, [R80+0x80] ;  /* 0x00008000505a7984 */ /* 0x000f680000000800 */
[----:B------:R-:W1:Y:S04]  /*14c0*/  LDS R92, [R80+0xa0] ;  /* 0x0000a000505c7984 */ /* 0x000e680000000800 */
[----:B------:R-:W1:Y:S04]  /*14d0*/  LDS R81, [R80+0xc0] ;  /* 0x0000c00050517984 */ /* 0x000e680000000800 */
[----:B------:R-:W1:Y:S04]  /*14e0*/  LDS R83, [R80+0xe0] ;  /* 0x0000e00050537984 */ /* 0x000e680000000800 */
[----:B------:R-:W1:Y:S01]  /*14f0*/  LDS.128 R28, [R85+0x10] ;  /* 0x00001000551c7984 */ /* 0x000e620000000c00 */
[C---:B0-----:R-:W-:Y:S01]  /*1500*/  FFMA R59, R82.reuse, R24, R59 ;  /* 0x00000018523b7223 */ /* 0x041fe2000000003b */
[C---:B------:R-:W-:Y:S01]  /*1510*/  FFMA R56, R82.reuse, R25, R56 ;  /* 0x0000001952387223 */ /* 0x040fe20000000038 */
[C---:B------:R-:W-:Y:S01]  /*1520*/  FFMA R57, R82.reuse, R26, R57 ;  /* 0x0000001a52397223 */ /* 0x040fe20000000039 */
[----:B------:R-:W-:Y:S01]  /*1530*/  FFMA R54, R82, R27, R54 ;  /* 0x0000001b52367223 */ /* 0x000fe20000000036 */
[C---:B--2---:R-:W-:Y:S01]  /*1540*/  FFMA R49, R84.reuse, R24, R49 ;  /* 0x0000001854317223 */ /* 0x044fe20000000031 */
[C---:B------:R-:W-:Y:S01]  /*1550*/  FFMA R46, R84.reuse, R25, R46 ;  /* 0x00000019542e7223 */ /* 0x040fe2000000002e */
[C---:B------:R-:W-:Y:S01]  /*1560*/  FFMA R47, R84.reuse, R26, R47 ;  /* 0x0000001a542f7223 */ /* 0x040fe2000000002f */
[----:B------:R-:W-:Y:S01]  /*1570*/  FFMA R44, R84, R27, R44 ;  /* 0x0000001b542c7223 */ /* 0x000fe2000000002c */
[C---:B---3--:R-:W-:Y:S01]  /*1580*/  FFMA R41, R86.reuse, R24, R41 ;  /* 0x0000001856297223 */ /* 0x048fe20000000029 */
[C---:B------:R-:W-:Y:S01]  /*1590*/  FFMA R38, R86.reuse, R25, R38 ;  /* 0x0000001956267223 */ /* 0x040fe20000000026 */
[C---:B------:R-:W-:Y:S01]  /*15a0*/  FFMA R39, R86.reuse, R26, R39 ;  /* 0x0000001a56277223 */ /* 0x040fe20000000027 */
[----:B------:R-:W-:Y:S01]  /*15b0*/  FFMA R36, R86, R27, R36 ;  /* 0x0000001b56247223 */ /* 0x000fe20000000024 */
[C---:B----4-:R-:W-:Y:S01]  /*15c0*/  FFMA R33, R88.reuse, R24, R33 ;  /* 0x0000001858217223 */ /* 0x050fe20000000021 */
[C---:B------:R-:W-:Y:S01]  /*15d0*/  FFMA R22, R88.reuse, R25, R22 ;  /* 0x0000001958167223 */ /* 0x040fe20000000016 */
[C---:B------:R-:W-:Y:S01]  /*15e0*/  FFMA R23, R88.reuse, R26, R23 ;  /* 0x0000001a58177223 */ /* 0x040fe20000000017 */
[----:B------:R-:W-:Y:S01]  /*15f0*/  FFMA R20, R88, R27, R20 ;  /* 0x0000001b58147223 */ /* 0x000fe20000000014 */
[C---:B-----5:R-:W-:Y:S01]  /*1600*/  FFMA R17, R90.reuse, R24, R17 ;  /* 0x000000185a117223 */ /* 0x060fe20000000011 */
[C---:B------:R-:W-:Y:S01]  /*1610*/  FFMA R14, R90.reuse, R25, R14 ;  /* 0x000000195a0e7223 */ /* 0x040fe2000000000e */
[C---:B------:R-:W-:Y:S01]  /*1620*/  FFMA R15, R90.reuse, R26, R15 ;  /* 0x0000001a5a0f7223 */ /* 0x040fe2000000000f */
[----:B------:R-:W-:Y:S01]  /*1630*/  FFMA R12, R90, R27, R12 ;  /* 0x0000001b5a0c7223 */ /* 0x000fe2000000000c */
[C---:B-1----:R-:W-:Y:S01]  /*1640*/  FFMA R9, R92.reuse, R24, R9 ;  /* 0x000000185c097223 */ /* 0x042fe20000000009 */
[C---:B------:R-:W-:Y:S01]  /*1650*/  FFMA R6, R92.reuse, R25, R6 ;  /* 0x000000195c067223 */ /* 0x040fe20000000006 */
[C---:B------:R-:W-:Y:S01]  /*1660*/  FFMA R7, R92.reuse, R26, R7 ;  /* 0x0000001a5c077223 */ /* 0x040fe20000000007 */
[----:B------:R-:W-:Y:S01]  /*1670*/  FFMA R4, R92, R27, R4 ;  /* 0x0000001b5c047223 */ /* 0x000fe20000000004 */
[C---:B------:R-:W-:Y:S01]  /*1680*/  FFMA R61, R81.reuse, R24, R61 ;  /* 0x00000018513d7223 */ /* 0x040fe2000000003d */
        /* <DEDUP_REMOVED lines=39> */
[----:B------:R-:W-:Y:S06]  /*1900*/  BRA.U UP0, `(.L_x_7) ;  /* 0xfffffff900bc7547 */ /* 0x000fec000b83ffff */
[----:B------:R-:W-:Y:S01]  /*1910*/  BAR.SYNC.DEFER_BLOCKING 0x0 ;  /* 0x0000000000007b1d */ /* 0x000fe20000010000 */
[----:B------:R-:W-:Y:S01]  /*1920*/  UIADD3 UR4, UPT, UPT, UR4, 0x1, URZ ;  /* 0x0000000104047890 */ /* 0x000fe2000fffe0ff */
[----:B------:R-:W-:-:S03]  /*1930*/  IADD3 R50, P0, PT, R50, 0x20, RZ ;  /* 0x0000002032327810 */ /* 0x000fc60007f1e0ff */
[----:B------:R-:W-:Y:S01]  /*1940*/  UISETP.NE.AND UP0, UPT, UR4, UR9, UPT ;  /* 0x000000090400728c */ /* 0x000fe2000bf05270 */
[----:B------:R-:W-:Y:S01]  /*1950*/  IADD3.X R51, PT, PT, RZ, R51, RZ, P0, !PT ;  /* 0x00000033ff337210 */ /* 0x000fe200007fe4ff */
[----:B------:R-:W0:Y:S02]  /*1960*/  LDCU UR5, c[0x0][0x3a0] ;  /* 0x00007400ff0577ac */ /* 0x000e240008000800 */
[----:B0-----:R-:W-:-:S04]  /*1970*/  USHF.L.U32 UR5, UR5, 0x3, URZ ;  /* 0x0000000305057899 */ /* 0x001fc800080006ff */
[----:B------:R-:W-:Y:S01]  /*1980*/  UIMAD.WIDE UR6, UR5, 0x4, UR6 ;  /* 0x00000004050678a5 */ /* 0x000fe2000f8e0206 */
[----:B------:R-:W-:Y:S11]  /*1990*/  BRA.U UP0, `(.L_x_8) ;  /* 0xffffffe900f07547 */ /* 0x000ff6000b83ffff */
.L_x_0:
[----:B------:R-:W0:Y:S01]  /*19a0*/  S2R R26, SR_CTAID.X ;  /* 0x00000000001a7919 */ /* 0x000e220000002500 */
[----:B------:R-:W2:Y:S01]  /*19b0*/  LDC R31, c[0x0][0x3a0] ;  /* 0x0000e800ff1f7b82 */ /* 0x000ea20000000800 */
[----:B------:R-:W3:Y:S07]  /*19c0*/  S2R R27, SR_CTAID.Y ;  /* 0x00000000001b7919 */ /* 0x000eee0000002600 */
[----:B------:R-:W4:Y:S01]  /*19d0*/  LDC.64 R24, c[0x0][0x390] ;  /* 0x0000e400ff187b82 */ /* 0x000f220000000a00 */
[----:B0-----:R-:W-:-:S02]  /*19e0*/  IMAD R26, R26, 0x10, R79 ;  /* 0x000000101a1a7824 */ /* 0x001fc400078e024f */
[----:B---3--:R-:W-:-:S03]  /*19f0*/  IMAD R27, R27, 0x10, R78 ;  /* 0x000000101b1b7824 */ /* 0x008fc600078e024e */
[----:B------:R-:W-:Y:S01]  /*1a00*/  SHF.L.U32 R26, R26, 0x3, RZ ;  /* 0x000000031a1a7819 */ /* 0x000fe200000006ff */
[----:B------:R-:W-:-:S04]  /*1a10*/  IMAD.SHL.U32 R27, R27, 0x8, RZ ;  /* 0x000000081b1b7824 */ /* 0x000fc800078e00ff */
[----:B--2---:R-:W-:-:S04]  /*1a20*/  IMAD R27, R26, R31, R27 ;  /* 0x0000001f1a1b7224 */ /* 0x004fc800078e021b */
[----:B----4-:R-:W-:-:S05]  /*1a30*/  IMAD.WIDE R24, R27, 0x4, R24 ;  /* 0x000000041b187825 */ /* 0x010fca00078e0218 */
[----:B-1----:R-:W-:Y:S01]  /*1a40*/  STG.E desc[UR12][R24.64], R59 ;  /* 0x0000003b18007986 */ /* 0x002fe2000c10190c */
[----:B------:R-:W-:-:S03]  /*1a50*/  IMAD.WIDE R26, R31, 0x4, R24 ;  /* 0x000000041f1a7825 */ /* 0x000fc600078e0218 */
[----:B------:R-:W-:Y:S01]  /*1a60*/  STG.E desc[UR12][R24.64+0x4], R56 ;  /* 0x0000043818007986 */ /* 0x000fe2000c10190c */
[----:B------:R-:W-:-:S03]  /*1a70*/  IMAD.WIDE R28, R31, 0x4, R26 ;  /* 0x000000041f1c7825 */ /* 0x000fc600078e021a */
[----:B------:R-:W-:Y:S04]  /*1a80*/  STG.E desc[UR12][R24.64+0x8], R57 ;  /* 0x0000083918007986 */ /* 0x000fe8000c10190c */
[----:B------:R-:W-:Y:S04]  /*1a90*/  STG.E desc[UR12][R24.64+0xc], R54 ;  /* 0x00000c3618007986 */ /* 0x000fe8000c10190c */
[----:B------:R-:W-:Y:S04]  /*1aa0*/  STG.E desc[UR12][R24.64+0x10], R55 ;  /* 0x0000103718007986 */ /* 0x000fe8000c10190c */
[----:B------:R-:W-:Y:S04]  /*1ab0*/  STG.E desc[UR12][R24.64+0x14], R52 ;  /* 0x0000143418007986 */ /* 0x000fe8000c10190c */
[----:B------:R-:W-:Y:S04]  /*1ac0*/  STG.E desc[UR12][R24.64+0x18], R53 ;  /* 0x0000183518007986 */ /* 0x000fe8000c10190c */
[----:B------:R0:W-:Y:S04]  /*1ad0*/  STG.E desc[UR12][R24.64+0x1c], R48 ;  /* 0x00001c3018007986 */ /* 0x0001e8000c10190c */
[----:B------:R-:W-:Y:S04]  /*1ae0*/  STG.E desc[UR12][R26.64], R49 ;  /* 0x000000311a007986 */ /* 0x000fe8000c10190c */
[----:B------:R-:W-:Y:S01]  /*1af0*/  STG.E desc[UR12][R26.64+0x4], R46 ;  /* 0x0000042e1a007986 */ /* 0x000fe2000c10190c */
[----:B0-----:R-:W-:-:S03]  /*1b00*/  IMAD.WIDE R24, R31, 0x4, R28 ;  /* 0x000000041f187825 */ /* 0x001fc600078e021c */
        /* <DEDUP_REMOVED lines=57> */
[----:B------:R-:W-:Y:S01]  /*1ea0*/  STG.E desc[UR12][R6.64+0x1c], R72 ;  /* 0x00001c4806007986 */ /* 0x000fe2000c10190c */
[----:B------:R-:W-:Y:S05]  /*1eb0*/  EXIT ;  /* 0x000000000000794d */ /* 0x000fea0003800000 */
.L_x_9:
[----:B------:R-:W-:-:S00]  /*1ec0*/  BRA `(.L_x_9) ;  /* 0xfffffffc00fc7947 */ /* 0x000fc0000383ffff */
[----:B------:R-:W-:-:S00]  /*1ed0*/  NOP ;  /* 0x0000000000007918 */ /* 0x000fc00000000000 */
        /* <DEDUP_REMOVED lines=10> */
.L_x_10:


//--------------------- .nv.shared._Z5sgemmILi128ELi8ELi128ELi8ELi8EEvPfS0_S0_iii --------------------------
	.section	.nv.shared._Z5sgemmILi128ELi8ELi128ELi8ELi8EEvPfS0_S0_iii,"aw",@nobits
	.sectionflags	@""
	.align	4
.nv.shared._Z5sgemmILi128ELi8ELi128ELi8ELi8EEvPfS0_S0_iii:
	.zero		9216


//--------------------- .nv.shared.reserved.0     --------------------------
	.section	.nv.shared.reserved.0,"aw",@nobits
	.weak		__nv_reservedSMEM_offset_0_alias
	.size		__nv_reservedSMEM_offset_0_alias, 0, 64
	.other		__nv_reservedSMEM_offset_0_alias,@"STO_CUDA_RESERVED_SHARED STV_DEFAULT"
__nv_reservedSMEM_offset_0_alias:
	.zero		0
	.zero		64


//--------------------- .nv.constant0._Z5sgemmILi128ELi8ELi128ELi8ELi8EEvPfS0_S0_iii --------------------------
	.section	.nv.constant0._Z5sgemmILi128ELi8ELi128ELi8ELi8EEvPfS0_S0_iii,"a",@progbits
	.sectionflags	@""
	.align	4
.nv.constant0._Z5sgemmILi128ELi8ELi128ELi8ELi8EEvPfS0_S0_iii:
	.zero		932


//--------------------- SYMBOLS --------------------------

	.type		.nv.reservedSmem.offset0,@object
	.size		.nv.reservedSmem.offset0,0x4
	.type		.nv.reservedSmem.cap,@object
	.size		.nv.reservedSmem.cap,0x4
